//
// Generated by NVIDIA NVVM Compiler
//
// Compiler Build ID: CL-36424714
// Cuda compilation tools, release 13.0, V13.0.88
// Based on NVVM 20.0.0
//

.version 9.0
.target sm_100
.address_size 64

	// .globl	_Z21forward_hidden_kernelPKdS0_S0_Pd
.extern .shared .align 16 .b8 s_input[];
.extern .shared .align 16 .b8 s_hidden[];
.extern .shared .align 16 .b8 s_d_output[];
.extern .shared .align 16 .b8 shared_mem[];

.visible .entry _Z21forward_hidden_kernelPKdS0_S0_Pd(
	.param .u64 .ptr .align 1 _Z21forward_hidden_kernelPKdS0_S0_Pd_param_0,
	.param .u64 .ptr .align 1 _Z21forward_hidden_kernelPKdS0_S0_Pd_param_1,
	.param .u64 .ptr .align 1 _Z21forward_hidden_kernelPKdS0_S0_Pd_param_2,
	.param .u64 .ptr .align 1 _Z21forward_hidden_kernelPKdS0_S0_Pd_param_3
)
{
	.reg .pred 	%p<9>;
	.reg .b32 	%r<72>;
	.reg .b64 	%rd<30>;
	.reg .b64 	%fd<58>;

	ld.param.u64 	%rd7, [_Z21forward_hidden_kernelPKdS0_S0_Pd_param_0];
	ld.param.u64 	%rd8, [_Z21forward_hidden_kernelPKdS0_S0_Pd_param_1];
	ld.param.u64 	%rd10, [_Z21forward_hidden_kernelPKdS0_S0_Pd_param_2];
	ld.param.u64 	%rd9, [_Z21forward_hidden_kernelPKdS0_S0_Pd_param_3];
	cvta.to.global.u64 	%rd1, %rd10;
	mov.u32 	%r38, %ctaid.x;
	mov.u32 	%r1, %ntid.x;
	mov.u32 	%r69, %tid.x;
	mad.lo.s32 	%r3, %r38, %r1, %r69;
	setp.gt.u32 	%p1, %r69, 783;
	@%p1 bra 	$L__BB0_7;
	add.s32 	%r39, %r69, %r1;
	max.u32 	%r40, %r39, 784;
	setp.lt.u32 	%p2, %r39, 784;
	selp.u32 	%r41, 1, 0, %p2;
	add.s32 	%r42, %r39, %r41;
	sub.s32 	%r43, %r40, %r42;
	div.u32 	%r44, %r43, %r1;
	add.s32 	%r4, %r44, %r41;
	and.b32  	%r45, %r4, 3;
	setp.eq.s32 	%p3, %r45, 3;
	@%p3 bra 	$L__BB0_4;
	add.s32 	%r46, %r4, 1;
	and.b32  	%r47, %r46, 3;
	shl.b32 	%r48, %r69, 3;
	mov.u32 	%r49, s_input;
	add.s32 	%r63, %r49, %r48;
	shl.b32 	%r6, %r1, 3;
	mul.wide.u32 	%rd11, %r69, 8;
	add.s64 	%rd29, %rd1, %rd11;
	mul.wide.u32 	%rd3, %r1, 8;
	neg.s32 	%r62, %r47;
	mad.lo.s32 	%r69, %r1, %r47, %r69;
$L__BB0_3:
	.pragma "nounroll";
	ld.global.f64 	%fd4, [%rd29];
	st.shared.f64 	[%r63], %fd4;
	add.s32 	%r63, %r63, %r6;
	add.s64 	%rd29, %rd29, %rd3;
	add.s32 	%r62, %r62, 1;
	setp.ne.s32 	%p4, %r62, 0;
	@%p4 bra 	$L__BB0_3;
$L__BB0_4:
	setp.lt.u32 	%p5, %r4, 3;
	@%p5 bra 	$L__BB0_7;
	shl.b32 	%r50, %r1, 1;
	add.s32 	%r68, %r69, %r50;
	shl.b32 	%r15, %r1, 2;
	mad.lo.s32 	%r67, %r1, 3, %r69;
	add.s32 	%r66, %r1, %r69;
	shl.b32 	%r18, %r1, 3;
	shl.b32 	%r51, %r69, 3;
	mov.u32 	%r52, s_input;
	add.s32 	%r65, %r52, %r51;
	shl.b32 	%r20, %r1, 5;
	shl.b32 	%r21, %r1, 4;
	mul.lo.s32 	%r22, %r1, 24;
$L__BB0_6:
	mul.wide.u32 	%rd12, %r69, 8;
	add.s64 	%rd13, %rd1, %rd12;
	ld.global.f64 	%fd5, [%rd13];
	st.shared.f64 	[%r65], %fd5;
	add.s32 	%r53, %r69, %r1;
	mul.wide.u32 	%rd14, %r66, 8;
	add.s64 	%rd15, %rd1, %rd14;
	ld.global.f64 	%fd6, [%rd15];
	add.s32 	%r54, %r65, %r18;
	st.shared.f64 	[%r54], %fd6;
	add.s32 	%r55, %r53, %r1;
	mul.wide.u32 	%rd16, %r68, 8;
	add.s64 	%rd17, %rd1, %rd16;
	ld.global.f64 	%fd7, [%rd17];
	add.s32 	%r56, %r65, %r21;
	st.shared.f64 	[%r56], %fd7;
	add.s32 	%r57, %r55, %r1;
	mul.wide.u32 	%rd18, %r67, 8;
	add.s64 	%rd19, %rd1, %rd18;
	ld.global.f64 	%fd8, [%rd19];
	add.s32 	%r58, %r65, %r22;
	st.shared.f64 	[%r58], %fd8;
	add.s32 	%r69, %r57, %r1;
	add.s32 	%r68, %r68, %r15;
	add.s32 	%r67, %r67, %r15;
	add.s32 	%r66, %r66, %r15;
	add.s32 	%r65, %r65, %r20;
	setp.lt.u32 	%p6, %r69, 784;
	@%p6 bra 	$L__BB0_6;
$L__BB0_7:
	bar.sync 	0;
	setp.gt.s32 	%p7, %r3, 127;
	@%p7 bra 	$L__BB0_11;
	cvta.to.global.u64 	%rd20, %rd8;
	mul.wide.s32 	%rd21, %r3, 8;
	add.s64 	%rd22, %rd20, %rd21;
	ld.global.f64 	%fd57, [%rd22];
	mul.lo.s32 	%r70, %r3, 784;
	cvta.to.global.u64 	%rd23, %rd7;
	add.s64 	%rd6, %rd23, 64;
	mov.b32 	%r71, 64;
	mov.u32 	%r60, s_input;
$L__BB0_9:
	mul.wide.s32 	%rd24, %r70, 8;
	add.s64 	%rd25, %rd6, %rd24;
	ld.global.f64 	%fd9, [%rd25+-64];
	add.s32 	%r61, %r60, %r71;
	ld.shared.v2.f64 	{%fd10, %fd11}, [%r61+-64];
	fma.rn.f64 	%fd12, %fd9, %fd10, %fd57;
	ld.global.f64 	%fd13, [%rd25+-56];
	fma.rn.f64 	%fd14, %fd13, %fd11, %fd12;
	ld.global.f64 	%fd15, [%rd25+-48];
	ld.shared.v2.f64 	{%fd16, %fd17}, [%r61+-48];
	fma.rn.f64 	%fd18, %fd15, %fd16, %fd14;
	ld.global.f64 	%fd19, [%rd25+-40];
	fma.rn.f64 	%fd20, %fd19, %fd17, %fd18;
	ld.global.f64 	%fd21, [%rd25+-32];
	ld.shared.v2.f64 	{%fd22, %fd23}, [%r61+-32];
	fma.rn.f64 	%fd24, %fd21, %fd22, %fd20;
	ld.global.f64 	%fd25, [%rd25+-24];
	fma.rn.f64 	%fd26, %fd25, %fd23, %fd24;
	ld.global.f64 	%fd27, [%rd25+-16];
	ld.shared.v2.f64 	{%fd28, %fd29}, [%r61+-16];
	fma.rn.f64 	%fd30, %fd27, %fd28, %fd26;
	ld.global.f64 	%fd31, [%rd25+-8];
	fma.rn.f64 	%fd32, %fd31, %fd29, %fd30;
	ld.global.f64 	%fd33, [%rd25];
	ld.shared.v2.f64 	{%fd34, %fd35}, [%r61];
	fma.rn.f64 	%fd36, %fd33, %fd34, %fd32;
	ld.global.f64 	%fd37, [%rd25+8];
	fma.rn.f64 	%fd38, %fd37, %fd35, %fd36;
	ld.global.f64 	%fd39, [%rd25+16];
	ld.shared.v2.f64 	{%fd40, %fd41}, [%r61+16];
	fma.rn.f64 	%fd42, %fd39, %fd40, %fd38;
	ld.global.f64 	%fd43, [%rd25+24];
	fma.rn.f64 	%fd44, %fd43, %fd41, %fd42;
	ld.global.f64 	%fd45, [%rd25+32];
	ld.shared.v2.f64 	{%fd46, %fd47}, [%r61+32];
	fma.rn.f64 	%fd48, %fd45, %fd46, %fd44;
	ld.global.f64 	%fd49, [%rd25+40];
	fma.rn.f64 	%fd50, %fd49, %fd47, %fd48;
	ld.global.f64 	%fd51, [%rd25+48];
	ld.shared.v2.f64 	{%fd52, %fd53}, [%r61+48];
	fma.rn.f64 	%fd54, %fd51, %fd52, %fd50;
	ld.global.f64 	%fd55, [%rd25+56];
	fma.rn.f64 	%fd57, %fd55, %fd53, %fd54;
	add.s32 	%r71, %r71, 128;
	add.s32 	%r70, %r70, 16;
	setp.ne.s32 	%p8, %r71, 6336;
	@%p8 bra 	$L__BB0_9;
	max.f64 	%fd56, %fd57, 0d0000000000000000;
	cvta.to.global.u64 	%rd26, %rd9;
	add.s64 	%rd28, %rd26, %rd21;
	st.global.f64 	[%rd28], %fd56;
$L__BB0_11:
	ret;

}
	// .globl	_Z21forward_output_kernelPKdS0_S0_Pd
.visible .entry _Z21forward_output_kernelPKdS0_S0_Pd(
	.param .u64 .ptr .align 1 _Z21forward_output_kernelPKdS0_S0_Pd_param_0,
	.param .u64 .ptr .align 1 _Z21forward_output_kernelPKdS0_S0_Pd_param_1,
	.param .u64 .ptr .align 1 _Z21forward_output_kernelPKdS0_S0_Pd_param_2,
	.param .u64 .ptr .align 1 _Z21forward_output_kernelPKdS0_S0_Pd_param_3
)
{
	.reg .pred 	%p<9>;
	.reg .b32 	%r<72>;
	.reg .b64 	%rd<30>;
	.reg .b64 	%fd<57>;

	ld.param.u64 	%rd7, [_Z21forward_output_kernelPKdS0_S0_Pd_param_0];
	ld.param.u64 	%rd8, [_Z21forward_output_kernelPKdS0_S0_Pd_param_1];
	ld.param.u64 	%rd10, [_Z21forward_output_kernelPKdS0_S0_Pd_param_2];
	ld.param.u64 	%rd9, [_Z21forward_output_kernelPKdS0_S0_Pd_param_3];
	cvta.to.global.u64 	%rd1, %rd10;
	mov.u32 	%r38, %ctaid.x;
	mov.u32 	%r1, %ntid.x;
	mov.u32 	%r69, %tid.x;
	mad.lo.s32 	%r3, %r38, %r1, %r69;
	setp.gt.u32 	%p1, %r69, 127;
	@%p1 bra 	$L__BB1_7;
	add.s32 	%r39, %r69, %r1;
	max.u32 	%r40, %r39, 128;
	setp.lt.u32 	%p2, %r39, 128;
	selp.u32 	%r41, 1, 0, %p2;
	add.s32 	%r42, %r39, %r41;
	sub.s32 	%r43, %r40, %r42;
	div.u32 	%r44, %r43, %r1;
	add.s32 	%r4, %r44, %r41;
	and.b32  	%r45, %r4, 3;
	setp.eq.s32 	%p3, %r45, 3;
	@%p3 bra 	$L__BB1_4;
	add.s32 	%r46, %r4, 1;
	and.b32  	%r47, %r46, 3;
	shl.b32 	%r48, %r69, 3;
	mov.u32 	%r49, s_hidden;
	add.s32 	%r63, %r49, %r48;
	shl.b32 	%r6, %r1, 3;
	mul.wide.u32 	%rd11, %r69, 8;
	add.s64 	%rd29, %rd1, %rd11;
	mul.wide.u32 	%rd3, %r1, 8;
	neg.s32 	%r62, %r47;
	mad.lo.s32 	%r69, %r1, %r47, %r69;
$L__BB1_3:
	.pragma "nounroll";
	ld.global.f64 	%fd4, [%rd29];
	st.shared.f64 	[%r63], %fd4;
	add.s32 	%r63, %r63, %r6;
	add.s64 	%rd29, %rd29, %rd3;
	add.s32 	%r62, %r62, 1;
	setp.ne.s32 	%p4, %r62, 0;
	@%p4 bra 	$L__BB1_3;
$L__BB1_4:
	setp.lt.u32 	%p5, %r4, 3;
	@%p5 bra 	$L__BB1_7;
	shl.b32 	%r50, %r1, 1;
	add.s32 	%r68, %r69, %r50;
	shl.b32 	%r15, %r1, 2;
	mad.lo.s32 	%r67, %r1, 3, %r69;
	add.s32 	%r66, %r1, %r69;
	shl.b32 	%r18, %r1, 3;
	shl.b32 	%r51, %r69, 3;
	mov.u32 	%r52, s_hidden;
	add.s32 	%r65, %r52, %r51;
	shl.b32 	%r20, %r1, 5;
	shl.b32 	%r21, %r1, 4;
	mul.lo.s32 	%r22, %r1, 24;
$L__BB1_6:
	mul.wide.u32 	%rd12, %r69, 8;
	add.s64 	%rd13, %rd1, %rd12;
	ld.global.f64 	%fd5, [%rd13];
	st.shared.f64 	[%r65], %fd5;
	add.s32 	%r53, %r69, %r1;
	mul.wide.u32 	%rd14, %r66, 8;
	add.s64 	%rd15, %rd1, %rd14;
	ld.global.f64 	%fd6, [%rd15];
	add.s32 	%r54, %r65, %r18;
	st.shared.f64 	[%r54], %fd6;
	add.s32 	%r55, %r53, %r1;
	mul.wide.u32 	%rd16, %r68, 8;
	add.s64 	%rd17, %rd1, %rd16;
	ld.global.f64 	%fd7, [%rd17];
	add.s32 	%r56, %r65, %r21;
	st.shared.f64 	[%r56], %fd7;
	add.s32 	%r57, %r55, %r1;
	mul.wide.u32 	%rd18, %r67, 8;
	add.s64 	%rd19, %rd1, %rd18;
	ld.global.f64 	%fd8, [%rd19];
	add.s32 	%r58, %r65, %r22;
	st.shared.f64 	[%r58], %fd8;
	add.s32 	%r69, %r57, %r1;
	add.s32 	%r68, %r68, %r15;
	add.s32 	%r67, %r67, %r15;
	add.s32 	%r66, %r66, %r15;
	add.s32 	%r65, %r65, %r20;
	setp.lt.u32 	%p6, %r69, 128;
	@%p6 bra 	$L__BB1_6;
$L__BB1_7:
	bar.sync 	0;
	setp.gt.s32 	%p7, %r3, 9;
	@%p7 bra 	$L__BB1_11;
	cvta.to.global.u64 	%rd20, %rd8;
	mul.wide.s32 	%rd21, %r3, 8;
	add.s64 	%rd22, %rd20, %rd21;
	ld.global.f64 	%fd56, [%rd22];
	shl.b32 	%r70, %r3, 7;
	cvta.to.global.u64 	%rd23, %rd7;
	add.s64 	%rd6, %rd23, 64;
	mov.b32 	%r71, 64;
	mov.u32 	%r60, s_hidden;
$L__BB1_9:
	mul.wide.s32 	%rd24, %r70, 8;
	add.s64 	%rd25, %rd6, %rd24;
	ld.global.f64 	%fd9, [%rd25+-64];
	add.s32 	%r61, %r60, %r71;
	ld.shared.v2.f64 	{%fd10, %fd11}, [%r61+-64];
	fma.rn.f64 	%fd12, %fd9, %fd10, %fd56;
	ld.global.f64 	%fd13, [%rd25+-56];
	fma.rn.f64 	%fd14, %fd13, %fd11, %fd12;
	ld.global.f64 	%fd15, [%rd25+-48];
	ld.shared.v2.f64 	{%fd16, %fd17}, [%r61+-48];
	fma.rn.f64 	%fd18, %fd15, %fd16, %fd14;
	ld.global.f64 	%fd19, [%rd25+-40];
	fma.rn.f64 	%fd20, %fd19, %fd17, %fd18;
	ld.global.f64 	%fd21, [%rd25+-32];
	ld.shared.v2.f64 	{%fd22, %fd23}, [%r61+-32];
	fma.rn.f64 	%fd24, %fd21, %fd22, %fd20;
	ld.global.f64 	%fd25, [%rd25+-24];
	fma.rn.f64 	%fd26, %fd25, %fd23, %fd24;
	ld.global.f64 	%fd27, [%rd25+-16];
	ld.shared.v2.f64 	{%fd28, %fd29}, [%r61+-16];
	fma.rn.f64 	%fd30, %fd27, %fd28, %fd26;
	ld.global.f64 	%fd31, [%rd25+-8];
	fma.rn.f64 	%fd32, %fd31, %fd29, %fd30;
	ld.global.f64 	%fd33, [%rd25];
	ld.shared.v2.f64 	{%fd34, %fd35}, [%r61];
	fma.rn.f64 	%fd36, %fd33, %fd34, %fd32;
	ld.global.f64 	%fd37, [%rd25+8];
	fma.rn.f64 	%fd38, %fd37, %fd35, %fd36;
	ld.global.f64 	%fd39, [%rd25+16];
	ld.shared.v2.f64 	{%fd40, %fd41}, [%r61+16];
	fma.rn.f64 	%fd42, %fd39, %fd40, %fd38;
	ld.global.f64 	%fd43, [%rd25+24];
	fma.rn.f64 	%fd44, %fd43, %fd41, %fd42;
	ld.global.f64 	%fd45, [%rd25+32];
	ld.shared.v2.f64 	{%fd46, %fd47}, [%r61+32];
	fma.rn.f64 	%fd48, %fd45, %fd46, %fd44;
	ld.global.f64 	%fd49, [%rd25+40];
	fma.rn.f64 	%fd50, %fd49, %fd47, %fd48;
	ld.global.f64 	%fd51, [%rd25+48];
	ld.shared.v2.f64 	{%fd52, %fd53}, [%r61+48];
	fma.rn.f64 	%fd54, %fd51, %fd52, %fd50;
	ld.global.f64 	%fd55, [%rd25+56];
	fma.rn.f64 	%fd56, %fd55, %fd53, %fd54;
	add.s32 	%r71, %r71, 128;
	add.s32 	%r70, %r70, 16;
	setp.ne.s32 	%p8, %r71, 1088;
	@%p8 bra 	$L__BB1_9;
	cvta.to.global.u64 	%rd26, %rd9;
	add.s64 	%rd28, %rd26, %rd21;
	st.global.f64 	[%rd28], %fd56;
$L__BB1_11:
	ret;

}
	// .globl	_Z16compute_d_hiddenPdPKdS1_S1_
.visible .entry _Z16compute_d_hiddenPdPKdS1_S1_(
	.param .u64 .ptr .align 1 _Z16compute_d_hiddenPdPKdS1_S1__param_0,
	.param .u64 .ptr .align 1 _Z16compute_d_hiddenPdPKdS1_S1__param_1,
	.param .u64 .ptr .align 1 _Z16compute_d_hiddenPdPKdS1_S1__param_2,
	.param .u64 .ptr .align 1 _Z16compute_d_hiddenPdPKdS1_S1__param_3
)
{
	.reg .pred 	%p<5>;
	.reg .b32 	%r<13>;
	.reg .b64 	%rd<19>;
	.reg .b64 	%fd<35>;

	ld.param.u64 	%rd5, [_Z16compute_d_hiddenPdPKdS1_S1__param_0];
	ld.param.u64 	%rd6, [_Z16compute_d_hiddenPdPKdS1_S1__param_1];
	ld.param.u64 	%rd7, [_Z16compute_d_hiddenPdPKdS1_S1__param_2];
	ld.param.u64 	%rd8, [_Z16compute_d_hiddenPdPKdS1_S1__param_3];
	mov.u32 	%r1, %tid.x;
	setp.gt.u32 	%p1, %r1, 127;
	@%p1 bra 	$L__BB2_5;
	setp.gt.u32 	%p2, %r1, 9;
	@%p2 bra 	$L__BB2_4;
	mov.u32 	%r2, %ntid.x;
	mul.wide.u32 	%rd9, %r1, 8;
	cvta.to.global.u64 	%rd10, %rd7;
	add.s64 	%rd18, %rd10, %rd9;
	mul.wide.u32 	%rd2, %r2, 8;
	shl.b32 	%r9, %r1, 3;
	mov.u32 	%r10, s_d_output;
	add.s32 	%r11, %r10, %r9;
	shl.b32 	%r4, %r2, 3;
	mov.u32 	%r12, %r1;
$L__BB2_3:
	ld.global.f64 	%fd1, [%rd18];
	st.shared.f64 	[%r11], %fd1;
	add.s32 	%r12, %r12, %r2;
	add.s64 	%rd18, %rd18, %rd2;
	add.s32 	%r11, %r11, %r4;
	setp.lt.u32 	%p3, %r12, 10;
	@%p3 bra 	$L__BB2_3;
$L__BB2_4:
	bar.sync 	0;
	cvta.to.global.u64 	%rd11, %rd6;
	mul.wide.u32 	%rd12, %r1, 8;
	add.s64 	%rd13, %rd11, %rd12;
	ld.global.f64 	%fd2, [%rd13];
	ld.shared.v2.f64 	{%fd3, %fd4}, [s_d_output];
	fma.rn.f64 	%fd5, %fd2, %fd3, 0d0000000000000000;
	ld.global.f64 	%fd6, [%rd13+1024];
	fma.rn.f64 	%fd7, %fd6, %fd4, %fd5;
	ld.global.f64 	%fd8, [%rd13+2048];
	ld.shared.v2.f64 	{%fd9, %fd10}, [s_d_output+16];
	fma.rn.f64 	%fd11, %fd8, %fd9, %fd7;
	ld.global.f64 	%fd12, [%rd13+3072];
	fma.rn.f64 	%fd13, %fd12, %fd10, %fd11;
	ld.global.f64 	%fd14, [%rd13+4096];
	ld.shared.v2.f64 	{%fd15, %fd16}, [s_d_output+32];
	fma.rn.f64 	%fd17, %fd14, %fd15, %fd13;
	ld.global.f64 	%fd18, [%rd13+5120];
	fma.rn.f64 	%fd19, %fd18, %fd16, %fd17;
	ld.global.f64 	%fd20, [%rd13+6144];
	ld.shared.v2.f64 	{%fd21, %fd22}, [s_d_output+48];
	fma.rn.f64 	%fd23, %fd20, %fd21, %fd19;
	ld.global.f64 	%fd24, [%rd13+7168];
	fma.rn.f64 	%fd25, %fd24, %fd22, %fd23;
	ld.global.f64 	%fd26, [%rd13+8192];
	ld.shared.v2.f64 	{%fd27, %fd28}, [s_d_output+64];
	fma.rn.f64 	%fd29, %fd26, %fd27, %fd25;
	ld.global.f64 	%fd30, [%rd13+9216];
	fma.rn.f64 	%fd31, %fd30, %fd28, %fd29;
	cvta.to.global.u64 	%rd14, %rd8;
	add.s64 	%rd15, %rd14, %rd12;
	ld.global.f64 	%fd32, [%rd15];
	setp.gt.f64 	%p4, %fd32, 0d0000000000000000;
	selp.f64 	%fd33, 0d3FF0000000000000, 0d0000000000000000, %p4;
	mul.f64 	%fd34, %fd31, %fd33;
	cvta.to.global.u64 	%rd16, %rd5;
	add.s64 	%rd17, %rd16, %rd12;
	st.global.f64 	[%rd17], %fd34;
$L__BB2_5:
	ret;

}
	// .globl	_Z8updateW2PdPKdS1_d
.visible .entry _Z8updateW2PdPKdS1_d(
	.param .u64 .ptr .align 1 _Z8updateW2PdPKdS1_d_param_0,
	.param .u64 .ptr .align 1 _Z8updateW2PdPKdS1_d_param_1,
	.param .u64 .ptr .align 1 _Z8updateW2PdPKdS1_d_param_2,
	.param .f64 _Z8updateW2PdPKdS1_d_param_3
)
{
	.reg .pred 	%p<10>;
	.reg .b32 	%r<18>;
	.reg .b64 	%rd<13>;
	.reg .b64 	%fd<10>;

	ld.param.u64 	%rd1, [_Z8updateW2PdPKdS1_d_param_0];
	ld.param.u64 	%rd2, [_Z8updateW2PdPKdS1_d_param_1];
	ld.param.u64 	%rd3, [_Z8updateW2PdPKdS1_d_param_2];
	ld.param.f64 	%fd1, [_Z8updateW2PdPKdS1_d_param_3];
	mov.u32 	%r1, %ntid.x;
	mov.u32 	%r8, %ctaid.x;
	mov.u32 	%r2, %tid.x;
	mad.lo.s32 	%r3, %r8, %r1, %r2;
	mov.u32 	%r9, %ctaid.y;
	mov.u32 	%r10, %ntid.y;
	mov.u32 	%r4, %tid.y;
	mad.lo.s32 	%r5, %r9, %r10, %r4;
	setp.ne.s32 	%p1, %r4, 0;
	setp.gt.s32 	%p2, %r3, 9;
	shl.b32 	%r11, %r2, 3;
	mov.u32 	%r12, shared_mem;
	add.s32 	%r6, %r12, %r11;
	or.pred  	%p3, %p1, %p2;
	@%p3 bra 	$L__BB3_2;
	cvta.to.global.u64 	%rd4, %rd2;
	mul.wide.s32 	%rd5, %r3, 8;
	add.s64 	%rd6, %rd4, %rd5;
	ld.global.f64 	%fd2, [%rd6];
	st.shared.f64 	[%r6], %fd2;
$L__BB3_2:
	setp.ne.s32 	%p4, %r2, 0;
	setp.gt.u32 	%p5, %r5, 127;
	add.s32 	%r13, %r1, %r4;
	shl.b32 	%r14, %r13, 3;
	add.s32 	%r7, %r12, %r14;
	or.pred  	%p6, %p4, %p5;
	@%p6 bra 	$L__BB3_4;
	cvta.to.global.u64 	%rd7, %rd3;
	mul.wide.u32 	%rd8, %r5, 8;
	add.s64 	%rd9, %rd7, %rd8;
	ld.global.f64 	%fd3, [%rd9];
	st.shared.f64 	[%r7], %fd3;
$L__BB3_4:
	setp.gt.u32 	%p7, %r5, 127;
	setp.gt.s32 	%p8, %r3, 9;
	bar.sync 	0;
	or.pred  	%p9, %p8, %p7;
	@%p9 bra 	$L__BB3_6;
	shl.b32 	%r16, %r3, 7;
	add.s32 	%r17, %r16, %r5;
	ld.shared.f64 	%fd4, [%r6];
	mul.f64 	%fd5, %fd1, %fd4;
	ld.shared.f64 	%fd6, [%r7];
	mul.f64 	%fd7, %fd5, %fd6;
	cvta.to.global.u64 	%rd10, %rd1;
	mul.wide.s32 	%rd11, %r17, 8;
	add.s64 	%rd12, %rd10, %rd11;
	ld.global.f64 	%fd8, [%rd12];
	sub.f64 	%fd9, %fd8, %fd7;
	st.global.f64 	[%rd12], %fd9;
$L__BB3_6:
	ret;

}
	// .globl	_Z8updateW1PdPKdS1_d
.visible .entry _Z8updateW1PdPKdS1_d(
	.param .u64 .ptr .align 1 _Z8updateW1PdPKdS1_d_param_0,
	.param .u64 .ptr .align 1 _Z8updateW1PdPKdS1_d_param_1,
	.param .u64 .ptr .align 1 _Z8updateW1PdPKdS1_d_param_2,
	.param .f64 _Z8updateW1PdPKdS1_d_param_3
)
{
	.reg .pred 	%p<10>;
	.reg .b32 	%r<17>;
	.reg .b64 	%rd<13>;
	.reg .b64 	%fd<10>;

	ld.param.u64 	%rd1, [_Z8updateW1PdPKdS1_d_param_0];
	ld.param.u64 	%rd2, [_Z8updateW1PdPKdS1_d_param_1];
	ld.param.u64 	%rd3, [_Z8updateW1PdPKdS1_d_param_2];
	ld.param.f64 	%fd1, [_Z8updateW1PdPKdS1_d_param_3];
	mov.u32 	%r1, %ntid.x;
	mov.u32 	%r8, %ctaid.x;
	mov.u32 	%r2, %tid.x;
	mad.lo.s32 	%r3, %r8, %r1, %r2;
	mov.u32 	%r9, %ctaid.y;
	mov.u32 	%r10, %ntid.y;
	mov.u32 	%r4, %tid.y;
	mad.lo.s32 	%r5, %r9, %r10, %r4;
	setp.ne.s32 	%p1, %r4, 0;
	setp.gt.s32 	%p2, %r3, 127;
	shl.b32 	%r11, %r2, 3;
	mov.u32 	%r12, shared_mem;
	add.s32 	%r6, %r12, %r11;
	or.pred  	%p3, %p1, %p2;
	@%p3 bra 	$L__BB4_2;
	cvta.to.global.u64 	%rd4, %rd2;
	mul.wide.s32 	%rd5, %r3, 8;
	add.s64 	%rd6, %rd4, %rd5;
	ld.global.f64 	%fd2, [%rd6];
	st.shared.f64 	[%r6], %fd2;
$L__BB4_2:
	setp.ne.s32 	%p4, %r2, 0;
	setp.gt.u32 	%p5, %r5, 783;
	add.s32 	%r13, %r1, %r4;
	shl.b32 	%r14, %r13, 3;
	add.s32 	%r7, %r12, %r14;
	or.pred  	%p6, %p4, %p5;
	@%p6 bra 	$L__BB4_4;
	cvta.to.global.u64 	%rd7, %rd3;
	mul.wide.u32 	%rd8, %r5, 8;
	add.s64 	%rd9, %rd7, %rd8;
	ld.global.f64 	%fd3, [%rd9];
	st.shared.f64 	[%r7], %fd3;
$L__BB4_4:
	setp.gt.u32 	%p7, %r5, 783;
	setp.gt.s32 	%p8, %r3, 127;
	bar.sync 	0;
	or.pred  	%p9, %p8, %p7;
	@%p9 bra 	$L__BB4_6;
	mad.lo.s32 	%r16, %r3, 784, %r5;
	ld.shared.f64 	%fd4, [%r6];
	mul.f64 	%fd5, %fd1, %fd4;
	ld.shared.f64 	%fd6, [%r7];
	mul.f64 	%fd7, %fd5, %fd6;
	cvta.to.global.u64 	%rd10, %rd1;
	mul.wide.s32 	%rd11, %r16, 8;
	add.s64 	%rd12, %rd10, %rd11;
	ld.global.f64 	%fd8, [%rd12];
	sub.f64 	%fd9, %fd8, %fd7;
	st.global.f64 	[%rd12], %fd9;
$L__BB4_6:
	ret;

}


// ===== COMPILED SASS (sm_100) =====

	.target	sm_100

	.elftype	@"ET_EXEC"


//--------------------- .note.nv.tkinfo           --------------------------
	.section	.note.nv.tkinfo,"",@"SHT_NOTE"
	.sectionflags	@"SHF_NOTE_NV_TKINFO"
	.tkinfo
        /*0018*/ 	.word	0x00000002
        /*0030*/ 	.string	""
        /*0030*/ 	.string	"ptxas"
        /*0030*/ 	.string	"Cuda compilation tools, release 13.0, V13.0.88"
        /*0030*/ 	.string	"Build cuda_13.0.r13.0/compiler.36424714_0"
        /*0030*/ 	.string	"-arch sm_100 -m 64 "



//--------------------- .note.nv.cuinfo           --------------------------
	.section	.note.nv.cuinfo,"",@"SHT_NOTE"
	.sectionflags	@"SHF_NOTE_NV_CUINFO"
        /*0018*/ 	.short	0x0002
        /*001a*/ 	.short	0x0064
        /*001c*/ 	.short	0x0082
	.zero		2


//--------------------- .nv.info                  --------------------------
	.section	.nv.info,"",@"SHT_CUDA_INFO"
	.align	4


	//----- nvinfo : EIATTR_REGCOUNT
	.align		4
        /*0000*/ 	.byte	0x04, 0x2f
        /*0002*/ 	.short	(.L_1 - .L_0)
	.align		4
.L_0:
        /*0004*/ 	.word	index@(_Z21forward_hidden_kernelPKdS0_S0_Pd)
        /*0008*/ 	.word	0x00000022


	//----- nvinfo : EIATTR_FRAME_SIZE
	.align		4
.L_1:
        /*000c*/ 	.byte	0x04, 0x11
        /*000e*/ 	.short	(.L_3 - .L_2)
	.align		4
.L_2:
        /*0010*/ 	.word	index@(_Z21forward_hidden_kernelPKdS0_S0_Pd)
        /*0014*/ 	.word	0x00000000


	//----- nvinfo : EIATTR_REGCOUNT
	.align		4
.L_3:
        /*0018*/ 	.byte	0x04, 0x2f
        /*001a*/ 	.short	(.L_5 - .L_4)
	.align		4
.L_4:
        /*001c*/ 	.word	index@(_Z21forward_output_kernelPKdS0_S0_Pd)
        /*0020*/ 	.word	0x00000020


	//----- nvinfo : EIATTR_FRAME_SIZE
	.align		4
.L_5:
        /*0024*/ 	.byte	0x04, 0x11
        /*0026*/ 	.short	(.L_7 - .L_6)
	.align		4
.L_6:
        /*0028*/ 	.word	index@(_Z21forward_output_kernelPKdS0_S0_Pd)
        /*002c*/ 	.word	0x00000000


	//----- nvinfo : EIATTR_REGCOUNT
	.align		4
.L_7:
        /*0030*/ 	.byte	0x04, 0x2f
        /*0032*/ 	.short	(.L_9 - .L_8)
	.align		4
.L_8:
        /*0034*/ 	.word	index@(_Z16compute_d_hiddenPdPKdS1_S1_)
        /*0038*/ 	.word	0x00000020


	//----- nvinfo : EIATTR_FRAME_SIZE
	.align		4
.L_9:
        /*003c*/ 	.byte	0x04, 0x11
        /*003e*/ 	.short	(.L_11 - .L_10)
	.align		4
.L_10:
        /*0040*/ 	.word	index@(_Z16compute_d_hiddenPdPKdS1_S1_)
        /*0044*/ 	.word	0x00000000


	//----- nvinfo : EIATTR_REGCOUNT
	.align		4
.L_11:
        /*0048*/ 	.byte	0x04, 0x2f
        /*004a*/ 	.short	(.L_13 - .L_12)
	.align		4
.L_12:
        /*004c*/ 	.word	index@(_Z8updateW2PdPKdS1_d)
        /*0050*/ 	.word	0x00000010


	//----- nvinfo : EIATTR_FRAME_SIZE
	.align		4
.L_13:
        /*0054*/ 	.byte	0x04, 0x11
        /*0056*/ 	.short	(.L_15 - .L_14)
	.align		4
.L_14:
        /*0058*/ 	.word	index@(_Z8updateW2PdPKdS1_d)
        /*005c*/ 	.word	0x00000000


	//----- nvinfo : EIATTR_REGCOUNT
	.align		4
.L_15:
        /*0060*/ 	.byte	0x04, 0x2f
        /*0062*/ 	.short	(.L_17 - .L_16)
	.align		4
.L_16:
        /*0064*/ 	.word	index@(_Z8updateW1PdPKdS1_d)
        /*0068*/ 	.word	0x00000010


	//----- nvinfo : EIATTR_FRAME_SIZE
	.align		4
.L_17:
        /*006c*/ 	.byte	0x04, 0x11
        /*006e*/ 	.short	(.L_19 - .L_18)
	.align		4
.L_18:
        /*0070*/ 	.word	index@(_Z8updateW1PdPKdS1_d)
        /*0074*/ 	.word	0x00000000


	//----- nvinfo : EIATTR_MIN_STACK_SIZE
	.align		4
.L_19:
        /*0078*/ 	.byte	0x04, 0x12
        /*007a*/ 	.short	(.L_21 - .L_20)
	.align		4
.L_20:
        /*007c*/ 	.word	index@(_Z8updateW1PdPKdS1_d)
        /*0080*/ 	.word	0x00000000


	//----- nvinfo : EIATTR_MIN_STACK_SIZE
	.align		4
.L_21:
        /*0084*/ 	.byte	0x04, 0x12
        /*0086*/ 	.short	(.L_23 - .L_22)
	.align		4
.L_22:
        /*0088*/ 	.word	index@(_Z8updateW2PdPKdS1_d)
        /*008c*/ 	.word	0x00000000


	//----- nvinfo : EIATTR_MIN_STACK_SIZE
	.align		4
.L_23:
        /*0090*/ 	.byte	0x04, 0x12
        /*0092*/ 	.short	(.L_25 - .L_24)
	.align		4
.L_24:
        /*0094*/ 	.word	index@(_Z16compute_d_hiddenPdPKdS1_S1_)
        /*0098*/ 	.word	0x00000000


	//----- nvinfo : EIATTR_MIN_STACK_SIZE
	.align		4
.L_25:
        /*009c*/ 	.byte	0x04, 0x12
        /*009e*/ 	.short	(.L_27 - .L_26)
	.align		4
.L_26:
        /*00a0*/ 	.word	index@(_Z21forward_output_kernelPKdS0_S0_Pd)
        /*00a4*/ 	.word	0x00000000


	//----- nvinfo : EIATTR_MIN_STACK_SIZE
	.align		4
.L_27:
        /*00a8*/ 	.byte	0x04, 0x12
        /*00aa*/ 	.short	(.L_29 - .L_28)
	.align		4
.L_28:
        /*00ac*/ 	.word	index@(_Z21forward_hidden_kernelPKdS0_S0_Pd)
        /*00b0*/ 	.word	0x00000000
.L_29:


//--------------------- .nv.compat                --------------------------
	.section	.nv.compat,"",@"SHT_CUDA_COMPAT_INFO"
	.align	4
        /*0000*/ 	.byte	0x02, 0x09, 0x00, 0x00, 0x02, 0x02, 0x01, 0x00, 0x02, 0x05, 0x05, 0x00, 0x03, 0x07, 0x01, 0x01
        /*0010*/ 	.byte	0x02, 0x03, 0x00, 0x00, 0x02, 0x06, 0x01, 0x00, 0x04, 0x0b, 0x08, 0x00, 0x01, 0x00, 0x00, 0x00
        /*0020*/ 	.byte	0x00, 0x00, 0x00, 0x00


//--------------------- .nv.info._Z8updateW1PdPKdS1_d --------------------------
	.section	.nv.info._Z8updateW1PdPKdS1_d,"",@"SHT_CUDA_INFO"
	.sectionflags	@""
	.align	4


	//----- nvinfo : EIATTR_CUDA_API_VERSION
	.align		4
        /*0000*/ 	.byte	0x04, 0x37
        /*0002*/ 	.short	(.L_31 - .L_30)
.L_30:
        /*0004*/ 	.word	0x00000082


	//----- nvinfo : EIATTR_KPARAM_INFO
	.align		4
.L_31:
        /*0008*/ 	.byte	0x04, 0x17
        /*000a*/ 	.short	(.L_33 - .L_32)
.L_32:
        /*000c*/ 	.word	0x00000000
        /*0010*/ 	.short	0x0003
        /*0012*/ 	.short	0x0018
        /*0014*/ 	.byte	0x00, 0xf0, 0x21, 0x00


	//----- nvinfo : EIATTR_KPARAM_INFO
	.align		4
.L_33:
        /*0018*/ 	.byte	0x04, 0x17
        /*001a*/ 	.short	(.L_35 - .L_34)
.L_34:
        /*001c*/ 	.word	0x00000000
        /*0020*/ 	.short	0x0002
        /*0022*/ 	.short	0x0010
        /*0024*/ 	.byte	0x00, 0xf5, 0x21, 0x00


	//----- nvinfo : EIATTR_KPARAM_INFO
	.align		4
.L_35:
        /*0028*/ 	.byte	0x04, 0x17
        /*002a*/ 	.short	(.L_37 - .L_36)
.L_36:
        /*002c*/ 	.word	0x00000000
        /*0030*/ 	.short	0x0001
        /*0032*/ 	.short	0x0008
        /*0034*/ 	.byte	0x00, 0xf5, 0x21, 0x00


	//----- nvinfo : EIATTR_KPARAM_INFO
	.align		4
.L_37:
        /*0038*/ 	.byte	0x04, 0x17
        /*003a*/ 	.short	(.L_39 - .L_38)
.L_38:
        /*003c*/ 	.word	0x00000000
        /*0040*/ 	.short	0x0000
        /*0042*/ 	.short	0x0000
        /*0044*/ 	.byte	0x00, 0xf5, 0x21, 0x00


	//----- nvinfo : EIATTR_SPARSE_MMA_MASK
	.align		4
.L_39:
        /*0048*/ 	.byte	0x03, 0x50
        /*004a*/ 	.short	0x0000


	//----- nvinfo : EIATTR_MAXREG_COUNT
	.align		4
        /*004c*/ 	.byte	0x03, 0x1b
        /*004e*/ 	.short	0x00ff


	//----- nvinfo : EIATTR_NUM_BARRIERS
	.align		4
        /*0050*/ 	.byte	0x02, 0x4c
        /*0052*/ 	.byte	0x01
	.zero		1


	//----- nvinfo : EIATTR_MERCURY_ISA_VERSION
	.align		4
        /*0054*/ 	.byte	0x03, 0x5f
        /*0056*/ 	.short	0x0101


	//----- nvinfo : EIATTR_VRC_CTA_INIT_COUNT
	.align		4
        /*0058*/ 	.byte	0x02, 0x4a
	.zero		1
	.zero		1


	//----- nvinfo : EIATTR_EXIT_INSTR_OFFSETS
	.align		4
        /*005c*/ 	.byte	0x04, 0x1c
        /*005e*/ 	.short	(.L_41 - .L_40)


	//   ....[0]....
.L_40:
        /*0060*/ 	.word	0x000001e0


	//   ....[1]....
        /*0064*/ 	.word	0x00000290


	//----- nvinfo : EIATTR_CBANK_PARAM_SIZE
	.align		4
.L_41:
        /*0068*/ 	.byte	0x03, 0x19
        /*006a*/ 	.short	0x0020


	//----- nvinfo : EIATTR_PARAM_CBANK
	.align		4
        /*006c*/ 	.byte	0x04, 0x0a
        /*006e*/ 	.short	(.L_43 - .L_42)
	.align		4
.L_42:
        /*0070*/ 	.word	index@(.nv.constant0._Z8updateW1PdPKdS1_d)
        /*0074*/ 	.short	0x0380
        /*0076*/ 	.short	0x0020


	//----- nvinfo : EIATTR_SW_WAR
	.align		4
.L_43:
        /*0078*/ 	.byte	0x04, 0x36
        /*007a*/ 	.short	(.L_45 - .L_44)
.L_44:
        /*007c*/ 	.word	0x00000008
.L_45:


//--------------------- .nv.info._Z8updateW2PdPKdS1_d --------------------------
	.section	.nv.info._Z8updateW2PdPKdS1_d,"",@"SHT_CUDA_INFO"
	.sectionflags	@""
	.align	4


	//----- nvinfo : EIATTR_CUDA_API_VERSION
	.align		4
        /*0000*/ 	.byte	0x04, 0x37
        /*0002*/ 	.short	(.L_47 - .L_46)
.L_46:
        /*0004*/ 	.word	0x00000082


	//----- nvinfo : EIATTR_KPARAM_INFO
	.align		4
.L_47:
        /*0008*/ 	.byte	0x04, 0x17
        /*000a*/ 	.short	(.L_49 - .L_48)
.L_48:
        /*000c*/ 	.word	0x00000000
        /*0010*/ 	.short	0x0003
        /*0012*/ 	.short	0x0018
        /*0014*/ 	.byte	0x00, 0xf0, 0x21, 0x00


	//----- nvinfo : EIATTR_KPARAM_INFO
	.align		4
.L_49:
        /*0018*/ 	.byte	0x04, 0x17
        /*001a*/ 	.short	(.L_51 - .L_50)
.L_50:
        /*001c*/ 	.word	0x00000000
        /*0020*/ 	.short	0x0002
        /*0022*/ 	.short	0x0010
        /*0024*/ 	.byte	0x00, 0xf5, 0x21, 0x00


	//----- nvinfo : EIATTR_KPARAM_INFO
	.align		4
.L_51:
        /*0028*/ 	.byte	0x04, 0x17
        /*002a*/ 	.short	(.L_53 - .L_52)
.L_52:
        /*002c*/ 	.word	0x00000000
        /*0030*/ 	.short	0x0001
        /*0032*/ 	.short	0x0008
        /*0034*/ 	.byte	0x00, 0xf5, 0x21, 0x00


	//----- nvinfo : EIATTR_KPARAM_INFO
	.align		4
.L_53:
        /*0038*/ 	.byte	0x04, 0x17
        /*003a*/ 	.short	(.L_55 - .L_54)
.L_54:
        /*003c*/ 	.word	0x00000000
        /*0040*/ 	.short	0x0000
        /*0042*/ 	.short	0x0000
        /*0044*/ 	.byte	0x00, 0xf5, 0x21, 0x00


	//----- nvinfo : EIATTR_SPARSE_MMA_MASK
	.align		4
.L_55:
        /*0048*/ 	.byte	0x03, 0x50
        /*004a*/ 	.short	0x0000


	//----- nvinfo : EIATTR_MAXREG_COUNT
	.align		4
        /*004c*/ 	.byte	0x03, 0x1b
        /*004e*/ 	.short	0x00ff


	//----- nvinfo : EIATTR_NUM_BARRIERS
	.align		4
        /*0050*/ 	.byte	0x02, 0x4c
        /*0052*/ 	.byte	0x01
	.zero		1


	//----- nvinfo : EIATTR_MERCURY_ISA_VERSION
	.align		4
        /*0054*/ 	.byte	0x03, 0x5f
        /*0056*/ 	.short	0x0101


	//----- nvinfo : EIATTR_VRC_CTA_INIT_COUNT
	.align		4
        /*0058*/ 	.byte	0x02, 0x4a
	.zero		1
	.zero		1


	//----- nvinfo : EIATTR_EXIT_INSTR_OFFSETS
	.align		4
        /*005c*/ 	.byte	0x04, 0x1c
        /*005e*/ 	.short	(.L_57 - .L_56)


	//   ....[0]....
.L_56:
        /*0060*/ 	.word	0x000001e0


	//   ....[1]....
        /*0064*/ 	.word	0x00000290


	//----- nvinfo : EIATTR_CBANK_PARAM_SIZE
	.align		4
.L_57:
        /*0068*/ 	.byte	0x03, 0x19
        /*006a*/ 	.short	0x0020


	//----- nvinfo : EIATTR_PARAM_CBANK
	.align		4
        /*006c*/ 	.byte	0x04, 0x0a
        /*006e*/ 	.short	(.L_59 - .L_58)
	.align		4
.L_58:
        /*0070*/ 	.word	index@(.nv.constant0._Z8updateW2PdPKdS1_d)
        /*0074*/ 	.short	0x0380
        /*0076*/ 	.short	0x0020


	//----- nvinfo : EIATTR_SW_WAR
	.align		4
.L_59:
        /*0078*/ 	.byte	0x04, 0x36
        /*007a*/ 	.short	(.L_61 - .L_60)
.L_60:
        /*007c*/ 	.word	0x00000008
.L_61:


//--------------------- .nv.info._Z16compute_d_hiddenPdPKdS1_S1_ --------------------------
	.section	.nv.info._Z16compute_d_hiddenPdPKdS1_S1_,"",@"SHT_CUDA_INFO"
	.sectionflags	@""
	.align	4


	//----- nvinfo : EIATTR_CUDA_API_VERSION
	.align		4
        /*0000*/ 	.byte	0x04, 0x37
        /*0002*/ 	.short	(.L_63 - .L_62)
.L_62:
        /*0004*/ 	.word	0x00000082


	//----- nvinfo : EIATTR_KPARAM_INFO
	.align		4
.L_63:
        /*0008*/ 	.byte	0x04, 0x17
        /*000a*/ 	.short	(.L_65 - .L_64)
.L_64:
        /*000c*/ 	.word	0x00000000
        /*0010*/ 	.short	0x0003
        /*0012*/ 	.short	0x0018
        /*0014*/ 	.byte	0x00, 0xf5, 0x21, 0x00


	//----- nvinfo : EIATTR_KPARAM_INFO
	.align		4
.L_65:
        /*0018*/ 	.byte	0x04, 0x17
        /*001a*/ 	.short	(.L_67 - .L_66)
.L_66:
        /*001c*/ 	.word	0x00000000
        /*0020*/ 	.short	0x0002
        /*0022*/ 	.short	0x0010
        /*0024*/ 	.byte	0x00, 0xf5, 0x21, 0x00


	//----- nvinfo : EIATTR_KPARAM_INFO
	.align		4
.L_67:
        /*0028*/ 	.byte	0x04, 0x17
        /*002a*/ 	.short	(.L_69 - .L_68)
.L_68:
        /*002c*/ 	.word	0x00000000
        /*0030*/ 	.short	0x0001
        /*0032*/ 	.short	0x0008
        /*0034*/ 	.byte	0x00, 0xf5, 0x21, 0x00


	//----- nvinfo : EIATTR_KPARAM_INFO
	.align		4
.L_69:
        /*0038*/ 	.byte	0x04, 0x17
        /*003a*/ 	.short	(.L_71 - .L_70)
.L_70:
        /*003c*/ 	.word	0x00000000
        /*0040*/ 	.short	0x0000
        /*0042*/ 	.short	0x0000
        /*0044*/ 	.byte	0x00, 0xf5, 0x21, 0x00


	//----- nvinfo : EIATTR_SPARSE_MMA_MASK
	.align		4
.L_71:
        /*0048*/ 	.byte	0x03, 0x50
        /*004a*/ 	.short	0x0000


	//----- nvinfo : EIATTR_MAXREG_COUNT
	.align		4
        /*004c*/ 	.byte	0x03, 0x1b
        /*004e*/ 	.short	0x00ff


	//----- nvinfo : EIATTR_NUM_BARRIERS
	.align		4
        /*0050*/ 	.byte	0x02, 0x4c
        /*0052*/ 	.byte	0x01
	.zero		1


	//----- nvinfo : EIATTR_MERCURY_ISA_VERSION
	.align		4
        /*0054*/ 	.byte	0x03, 0x5f
        /*0056*/ 	.short	0x0101


	//----- nvinfo : EIATTR_VRC_CTA_INIT_COUNT
	.align		4
        /*0058*/ 	.byte	0x02, 0x4a
	.zero		1
	.zero		1


	//----- nvinfo : EIATTR_EXIT_INSTR_OFFSETS
	.align		4
        /*005c*/ 	.byte	0x04, 0x1c
        /*005e*/ 	.short	(.L_73 - .L_72)


	//   ....[0]....
.L_72:
        /*0060*/ 	.word	0x00000030


	//   ....[1]....
        /*0064*/ 	.word	0x00000410


	//----- nvinfo : EIATTR_CRS_STACK_SIZE
	.align		4
.L_73:
        /*0068*/ 	.byte	0x04, 0x1e
        /*006a*/ 	.short	(.L_75 - .L_74)
.L_74:
        /*006c*/ 	.word	0x00000000


	//----- nvinfo : EIATTR_CBANK_PARAM_SIZE
	.align		4
.L_75:
        /*0070*/ 	.byte	0x03, 0x19
        /*0072*/ 	.short	0x0020


	//----- nvinfo : EIATTR_PARAM_CBANK
	.align		4
        /*0074*/ 	.byte	0x04, 0x0a
        /*0076*/ 	.short	(.L_77 - .L_76)
	.align		4
.L_76:
        /*0078*/ 	.word	index@(.nv.constant0._Z16compute_d_hiddenPdPKdS1_S1_)
        /*007c*/ 	.short	0x0380
        /*007e*/ 	.short	0x0020


	//----- nvinfo : EIATTR_SW_WAR
	.align		4
.L_77:
        /*0080*/ 	.byte	0x04, 0x36
        /*0082*/ 	.short	(.L_79 - .L_78)
.L_78:
        /*0084*/ 	.word	0x00000008
.L_79:


//--------------------- .nv.info._Z21forward_output_kernelPKdS0_S0_Pd --------------------------
	.section	.nv.info._Z21forward_output_kernelPKdS0_S0_Pd,"",@"SHT_CUDA_INFO"
	.sectionflags	@""
	.align	4


	//----- nvinfo : EIATTR_CUDA_API_VERSION
	.align		4
        /*0000*/ 	.byte	0x04, 0x37
        /*0002*/ 	.short	(.L_81 - .L_80)
.L_80:
        /*0004*/ 	.word	0x00000082


	//----- nvinfo : EIATTR_KPARAM_INFO
	.align		4
.L_81:
        /*0008*/ 	.byte	0x04, 0x17
        /*000a*/ 	.short	(.L_83 - .L_82)
.L_82:
        /*000c*/ 	.word	0x00000000
        /*0010*/ 	.short	0x0003
        /*0012*/ 	.short	0x0018
        /*0014*/ 	.byte	0x00, 0xf5, 0x21, 0x00


	//----- nvinfo : EIATTR_KPARAM_INFO
	.align		4
.L_83:
        /*0018*/ 	.byte	0x04, 0x17
        /*001a*/ 	.short	(.L_85 - .L_84)
.L_84:
        /*001c*/ 	.word	0x00000000
        /*0020*/ 	.short	0x0002
        /*0022*/ 	.short	0x0010
        /*0024*/ 	.byte	0x00, 0xf5, 0x21, 0x00


	//----- nvinfo : EIATTR_KPARAM_INFO
	.align		4
.L_85:
        /*0028*/ 	.byte	0x04, 0x17
        /*002a*/ 	.short	(.L_87 - .L_86)
.L_86:
        /*002c*/ 	.word	0x00000000
        /*0030*/ 	.short	0x0001
        /*0032*/ 	.short	0x0008
        /*0034*/ 	.byte	0x00, 0xf5, 0x21, 0x00


	//----- nvinfo : EIATTR_KPARAM_INFO
	.align		4
.L_87:
        /*0038*/ 	.byte	0x04, 0x17
        /*003a*/ 	.short	(.L_89 - .L_88)
.L_88:
        /*003c*/ 	.word	0x00000000
        /*0040*/ 	.short	0x0000
        /*0042*/ 	.short	0x0000
        /*0044*/ 	.byte	0x00, 0xf5, 0x21, 0x00


	//----- nvinfo : EIATTR_SPARSE_MMA_MASK
	.align		4
.L_89:
        /*0048*/ 	.byte	0x03, 0x50
        /*004a*/ 	.short	0x0000


	//----- nvinfo : EIATTR_MAXREG_COUNT
	.align		4
        /*004c*/ 	.byte	0x03, 0x1b
        /*004e*/ 	.short	0x00ff


	//----- nvinfo : EIATTR_NUM_BARRIERS
	.align		4
        /*0050*/ 	.byte	0x02, 0x4c
        /*0052*/ 	.byte	0x01
	.zero		1


	//----- nvinfo : EIATTR_MERCURY_ISA_VERSION
	.align		4
        /*0054*/ 	.byte	0x03, 0x5f
        /*0056*/ 	.short	0x0101


	//----- nvinfo : EIATTR_VRC_CTA_INIT_COUNT
	.align		4
        /*0058*/ 	.byte	0x02, 0x4a
	.zero		1
	.zero		1


	//----- nvinfo : EIATTR_EXIT_INSTR_OFFSETS
	.align		4
        /*005c*/ 	.byte	0x04, 0x1c
        /*005e*/ 	.short	(.L_91 - .L_90)


	//   ....[0]....
.L_90:
        /*0060*/ 	.word	0x000005b0


	//   ....[1]....
        /*0064*/ 	.word	0x00001170


	//----- nvinfo : EIATTR_CRS_STACK_SIZE
	.align		4
.L_91:
        /*0068*/ 	.byte	0x04, 0x1e
        /*006a*/ 	.short	(.L_93 - .L_92)
.L_92:
        /*006c*/ 	.word	0x00000000


	//----- nvinfo : EIATTR_CBANK_PARAM_SIZE
	.align		4
.L_93:
        /*0070*/ 	.byte	0x03, 0x19
        /*0072*/ 	.short	0x0020


	//----- nvinfo : EIATTR_PARAM_CBANK
	.align		4
        /*0074*/ 	.byte	0x04, 0x0a
        /*0076*/ 	.short	(.L_95 - .L_94)
	.align		4
.L_94:
        /*0078*/ 	.word	index@(.nv.constant0._Z21forward_output_kernelPKdS0_S0_Pd)
        /*007c*/ 	.short	0x0380
        /*007e*/ 	.short	0x0020


	//----- nvinfo : EIATTR_SW_WAR
	.align		4
.L_95:
        /*0080*/ 	.byte	0x04, 0x36
        /*0082*/ 	.short	(.L_97 - .L_96)
.L_96:
        /*0084*/ 	.word	0x00000008
.L_97:


//--------------------- .nv.info._Z21forward_hidden_kernelPKdS0_S0_Pd --------------------------
	.section	.nv.info._Z21forward_hidden_kernelPKdS0_S0_Pd,"",@"SHT_CUDA_INFO"
	.sectionflags	@""
	.align	4


	//----- nvinfo : EIATTR_CUDA_API_VERSION
	.align		4
        /*0000*/ 	.byte	0x04, 0x37
        /*0002*/ 	.short	(.L_99 - .L_98)
.L_98:
        /*0004*/ 	.word	0x00000082


	//----- nvinfo : EIATTR_KPARAM_INFO
	.align		4
.L_99:
        /*0008*/ 	.byte	0x04, 0x17
        /*000a*/ 	.short	(.L_101 - .L_100)
.L_100:
        /*000c*/ 	.word	0x00000000
        /*0010*/ 	.short	0x0003
        /*0012*/ 	.short	0x0018
        /*0014*/ 	.byte	0x00, 0xf5, 0x21, 0x00


	//----- nvinfo : EIATTR_KPARAM_INFO
	.align		4
.L_101:
        /*0018*/ 	.byte	0x04, 0x17
        /*001a*/ 	.short	(.L_103 - .L_102)
.L_102:
        /*001c*/ 	.word	0x00000000
        /*0020*/ 	.short	0x0002
        /*0022*/ 	.short	0x0010
        /*0024*/ 	.byte	0x00, 0xf5, 0x21, 0x00


	//----- nvinfo : EIATTR_KPARAM_INFO
	.align		4
.L_103:
        /*0028*/ 	.byte	0x04, 0x17
        /*002a*/ 	.short	(.L_105 - .L_104)
.L_104:
        /*002c*/ 	.word	0x00000000
        /*0030*/ 	.short	0x0001
        /*0032*/ 	.short	0x0008
        /*0034*/ 	.byte	0x00, 0xf5, 0x21, 0x00


	//----- nvinfo : EIATTR_KPARAM_INFO
	.align		4
.L_105:
        /*0038*/ 	.byte	0x04, 0x17
        /*003a*/ 	.short	(.L_107 - .L_106)
.L_106:
        /*003c*/ 	.word	0x00000000
        /*0040*/ 	.short	0x0000
        /*0042*/ 	.short	0x0000
        /*0044*/ 	.byte	0x00, 0xf5, 0x21, 0x00


	//----- nvinfo : EIATTR_SPARSE_MMA_MASK
	.align		4
.L_107:
        /*0048*/ 	.byte	0x03, 0x50
        /*004a*/ 	.short	0x0000


	//----- nvinfo : EIATTR_MAXREG_COUNT
	.align		4
        /*004c*/ 	.byte	0x03, 0x1b
        /*004e*/ 	.short	0x00ff


	//----- nvinfo : EIATTR_NUM_BARRIERS
	.align		4
        /*0050*/ 	.byte	0x02, 0x4c
        /*0052*/ 	.byte	0x01
	.zero		1


	//----- nvinfo : EIATTR_MERCURY_ISA_VERSION
	.align		4
        /*0054*/ 	.byte	0x03, 0x5f
        /*0056*/ 	.short	0x0101


	//----- nvinfo : EIATTR_VRC_CTA_INIT_COUNT
	.align		4
        /*0058*/ 	.byte	0x02, 0x4a
	.zero		1
	.zero		1


	//----- nvinfo : EIATTR_EXIT_INSTR_OFFSETS
	.align		4
        /*005c*/ 	.byte	0x04, 0x1c
        /*005e*/ 	.short	(.L_109 - .L_108)


	//   ....[0]....
.L_108:
        /*0060*/ 	.word	0x000005b0


	//   ....[1]....
        /*0064*/ 	.word	0x00001480


	//----- nvinfo : EIATTR_CRS_STACK_SIZE
	.align		4
.L_109:
        /*0068*/ 	.byte	0x04, 0x1e
        /*006a*/ 	.short	(.L_111 - .L_110)
.L_110:
        /*006c*/ 	.word	0x00000000


	//----- nvinfo : EIATTR_CBANK_PARAM_SIZE
	.align		4
.L_111:
        /*0070*/ 	.byte	0x03, 0x19
        /*0072*/ 	.short	0x0020


	//----- nvinfo : EIATTR_PARAM_CBANK
	.align		4
        /*0074*/ 	.byte	0x04, 0x0a
        /*0076*/ 	.short	(.L_113 - .L_112)
	.align		4
.L_112:
        /*0078*/ 	.word	index@(.nv.constant0._Z21forward_hidden_kernelPKdS0_S0_Pd)
        /*007c*/ 	.short	0x0380
        /*007e*/ 	.short	0x0020


	//----- nvinfo : EIATTR_SW_WAR
	.align		4
.L_113:
        /*0080*/ 	.byte	0x04, 0x36
        /*0082*/ 	.short	(.L_115 - .L_114)
.L_114:
        /*0084*/ 	.word	0x00000008
.L_115:


//--------------------- .nv.callgraph             --------------------------
	.section	.nv.callgraph,"",@"SHT_CUDA_CALLGRAPH"
	.align	4
	.sectionentsize	8
	.align		4
        /*0000*/ 	.word	0x00000000
	.align		4
        /*0004*/ 	.word	0xffffffff
	.align		4
        /*0008*/ 	.word	0x00000000
	.align		4
        /*000c*/ 	.word	0xfffffffe
	.align		4
        /*0010*/ 	.word	0x00000000
	.align		4
        /*0014*/ 	.word	0xfffffffd
	.align		4
        /*0018*/ 	.word	0x00000000
	.align		4
        /*001c*/ 	.word	0xfffffffc


//--------------------- .text._Z8updateW1PdPKdS1_d --------------------------
	.section	.text._Z8updateW1PdPKdS1_d,"ax",@progbits
	.align	128
        .global         _Z8updateW1PdPKdS1_d
        .type           _Z8updateW1PdPKdS1_d,@function
        .size           _Z8updateW1PdPKdS1_d,(.L_x_22 - _Z8updateW1PdPKdS1_d)
        .other          _Z8updateW1PdPKdS1_d,@"STO_CUDA_ENTRY STV_DEFAULT"
_Z8updateW1PdPKdS1_d:
.text._Z8updateW1PdPKdS1_d:
[----:B------:R-:W-:Y:S01]  /*0000*/  LDC R1, c[0x0][0x37c] ;  /* 0x0000df00ff017b82 */ /* 0x000fe20000000800 */
[----:B------:R-:W0:Y:S01]  /*0010*/  S2R R9, SR_CTAID.X ;  /* 0x0000000000097919 */ /* 0x000e220000002500 */
[----:B------:R-:W0:Y:S06]  /*0020*/  LDCU UR8, c[0x0][0x360] ;  /* 0x00006c00ff0877ac */ /* 0x000e2c0008000800 */
[----:B------:R-:W1:Y:S01]  /*0030*/  S2UR UR4, SR_CTAID.Y ;  /* 0x00000000000479c3 */ /* 0x000e620000002600 */
[----:B------:R-:W0:Y:S01]  /*0040*/  S2R R8, SR_TID.X ;  /* 0x0000000000087919 */ /* 0x000e220000002100 */
[----:B------:R-:W2:Y:S01]  /*0050*/  LDCU.64 UR6, c[0x0][0x358] ;  /* 0x00006b00ff0677ac */ /* 0x000ea20008000a00 */
[----:B------:R-:W1:Y:S05]  /*0060*/  S2R R7, SR_TID.Y ;  /* 0x0000000000077919 */ /* 0x000e6a0000002200 */
[----:B------:R-:W1:Y:S01]  /*0070*/  LDC R0, c[0x0][0x364] ;  /* 0x0000d900ff007b82 */ /* 0x000e620000000800 */
[----:B0-----:R-:W-:-:S02]  /*0080*/  IMAD R9, R9, UR8, R8 ;  /* 0x0000000809097c24 */ /* 0x001fc4000f8e0208 */
[----:B-1----:R-:W-:-:S03]  /*0090*/  IMAD R0, R0, UR4, R7 ;  /* 0x0000000400007c24 */ /* 0x002fc6000f8e0207 */
[----:B------:R-:W-:Y:S02]  /*00a0*/  ISETP.GT.AND P1, PT, R9, 0x7f, PT ;  /* 0x0000007f0900780c */ /* 0x000fe40003f24270 */
[----:B------:R-:W-:Y:S02]  /*00b0*/  ISETP.GT.U32.AND P0, PT, R0, 0x30f, PT ;  /* 0x0000030f0000780c */ /* 0x000fe40003f04070 */
[----:B------:R-:W-:Y:S02]  /*00c0*/  ISETP.NE.OR P1, PT, R7, RZ, P1 ;  /* 0x000000ff0700720c */ /* 0x000fe40000f25670 */
[----:B------:R-:W-:-:S11]  /*00d0*/  ISETP.NE.OR P2, PT, R8, RZ, P0 ;  /* 0x000000ff0800720c */ /* 0x000fd60000745670 */
[----:B------:R-:W0:Y:S08]  /*00e0*/  @!P1 LDC.64 R2, c[0x0][0x388] ;  /* 0x0000e200ff029b82 */ /* 0x000e300000000a00 */
[----:B------:R-:W1:Y:S01]  /*00f0*/  @!P2 LDC.64 R4, c[0x0][0x390] ;  /* 0x0000e400ff04ab82 */ /* 0x000e620000000a00 */
[----:B0-----:R-:W-:-:S06]  /*0100*/  @!P1 IMAD.WIDE R2, R9, 0x8, R2 ;  /* 0x0000000809029825 */ /* 0x001fcc00078e0202 */
[----:B--2---:R-:W2:Y:S01]  /*0110*/  @!P1 LDG.E.64 R2, desc[UR6][R2.64] ;  /* 0x0000000602029981 */ /* 0x004ea2000c1e1b00 */
[----:B-1----:R-:W-:-:S06]  /*0120*/  @!P2 IMAD.WIDE.U32 R4, R0, 0x8, R4 ;  /* 0x000000080004a825 */ /* 0x002fcc00078e0004 */
[----:B------:R-:W3:Y:S01]  /*0130*/  @!P2 LDG.E.64 R4, desc[UR6][R4.64] ;  /* 0x000000060404a981 */ /* 0x000ee2000c1e1b00 */
[----:B------:R-:W0:Y:S01]  /*0140*/  S2UR UR5, SR_CgaCtaId ;  /* 0x00000000000579c3 */ /* 0x000e220000008800 */
[----:B------:R-:W-:Y:S01]  /*0150*/  UMOV UR4, 0x400 ;  /* 0x0000040000047882 */ /* 0x000fe20000000000 */
[----:B------:R-:W-:Y:S01]  /*0160*/  IADD3 R6, PT, PT, R7, UR8, RZ ;  /* 0x0000000807067c10 */ /* 0x000fe2000fffe0ff */
[----:B0-----:R-:W-:-:S06]  /*0170*/  ULEA UR4, UR5, UR4, 0x18 ;  /* 0x0000000405047291 */ /* 0x001fcc000f8ec0ff */
[----:B------:R-:W-:Y:S02]  /*0180*/  LEA R11, R8, UR4, 0x3 ;  /* 0x00000004080b7c11 */ /* 0x000fe4000f8e18ff */
[----:B------:R-:W-:Y:S02]  /*0190*/  LEA R13, R6, UR4, 0x3 ;  /* 0x00000004060d7c11 */ /* 0x000fe4000f8e18ff */
[----:B------:R-:W-:Y:S01]  /*01a0*/  ISETP.GT.OR P0, PT, R9, 0x7f, P0 ;  /* 0x0000007f0900780c */ /* 0x000fe20000704670 */
[----:B--2---:R0:W-:Y:S04]  /*01b0*/  @!P1 STS.64 [R11], R2 ;  /* 0x000000020b009388 */ /* 0x0041e80000000a00 */
[----:B---3--:R0:W-:Y:S01]  /*01c0*/  @!P2 STS.64 [R13], R4 ;  /* 0x000000040d00a388 */ /* 0x0081e20000000a00 */
[----:B------:R-:W-:Y:S07]  /*01d0*/  BAR.SYNC.DEFER_BLOCKING 0x0 ;  /* 0x0000000000007b1d */ /* 0x000fee0000010000 */
[----:B------:R-:W-:Y:S05]  /*01e0*/  @P0 EXIT ;  /* 0x000000000000094d */ /* 0x000fea0003800000 */
[----:B------:R-:W1:Y:S01]  /*01f0*/  LDC.64 R6, c[0x0][0x380] ;  /* 0x0000e000ff067b82 */ /* 0x000e620000000a00 */
[----:B------:R-:W-:Y:S01]  /*0200*/  IMAD R9, R9, 0x310, R0 ;  /* 0x0000031009097824 */ /* 0x000fe200078e0200 */
[----:B0-----:R-:W0:Y:S01]  /*0210*/  LDS.64 R2, [R11] ;  /* 0x000000000b027984 */ /* 0x001e220000000a00 */
[----:B------:R-:W0:Y:S03]  /*0220*/  LDCU.64 UR4, c[0x0][0x398] ;  /* 0x00007300ff0477ac */ /* 0x000e260008000a00 */
[----:B------:R-:W2:Y:S01]  /*0230*/  LDS.64 R4, [R13] ;  /* 0x000000000d047984 */ /* 0x000ea20000000a00 */
[----:B-1----:R-:W-:-:S05]  /*0240*/  IMAD.WIDE R6, R9, 0x8, R6 ;  /* 0x0000000809067825 */ /* 0x002fca00078e0206 */
[----:B------:R-:W2:Y:S01]  /*0250*/  LDG.E.64 R8, desc[UR6][R6.64] ;  /* 0x0000000606087981 */ /* 0x000ea2000c1e1b00 */
[----:B0-----:R-:W-:-:S08]  /*0260*/  DMUL R2, R2, UR4 ;  /* 0x0000000402027c28 */ /* 0x001fd00008000000 */
[----:B--2---:R-:W-:-:S07]  /*0270*/  DFMA R2, -R2, R4, R8 ;  /* 0x000000040202722b */ /* 0x004fce0000000108 */
[----:B------:R-:W-:Y:S01]  /*0280*/  STG.E.64 desc[UR6][R6.64], R2 ;  /* 0x0000000206007986 */ /* 0x000fe2000c101b06 */
[----:B------:R-:W-:Y:S05]  /*0290*/  EXIT ;  /* 0x000000000000794d */ /* 0x000fea0003800000 */
.L_x_0:
[----:B------:R-:W-:-:S00]  /*02a0*/  BRA `(.L_x_0) ;  /* 0xfffffffc00fc7947 */ /* 0x000fc0000383ffff */
[----:B------:R-:W-:-:S00]  /*02b0*/  NOP ;  /* 0x0000000000007918 */ /* 0x000fc00000000000 */
        /* <DEDUP_REMOVED lines=12> */
.L_x_22:


//--------------------- .text._Z8updateW2PdPKdS1_d --------------------------
	.section	.text._Z8updateW2PdPKdS1_d,"ax",@progbits
	.align	128
        .global         _Z8updateW2PdPKdS1_d
        .type           _Z8updateW2PdPKdS1_d,@function
        .size           _Z8updateW2PdPKdS1_d,(.L_x_23 - _Z8updateW2PdPKdS1_d)
        .other          _Z8updateW2PdPKdS1_d,@"STO_CUDA_ENTRY STV_DEFAULT"
_Z8updateW2PdPKdS1_d:
.text._Z8updateW2PdPKdS1_d:
        /* <DEDUP_REMOVED lines=22> */
[----:B------:R-:W-:Y:S01]  /*0160*/  VIADD R6, R7, UR8 ;  /* 0x0000000807067c36 */ /* 0x000fe20008000000 */
        /* <DEDUP_REMOVED lines=19> */
.L_x_1:
        /* <DEDUP_REMOVED lines=14> */
.L_x_23:


//--------------------- .text._Z16compute_d_hiddenPdPKdS1_S1_ --------------------------
	.section	.text._Z16compute_d_hiddenPdPKdS1_S1_,"ax",@progbits
	.align	128
        .global         _Z16compute_d_hiddenPdPKdS1_S1_
        .type           _Z16compute_d_hiddenPdPKdS1_S1_,@function
        .size           _Z16compute_d_hiddenPdPKdS1_S1_,(.L_x_24 - _Z16compute_d_hiddenPdPKdS1_S1_)
        .other          _Z16compute_d_hiddenPdPKdS1_S1_,@"STO_CUDA_ENTRY STV_DEFAULT"
_Z16compute_d_hiddenPdPKdS1_S1_:
.text._Z16compute_d_hiddenPdPKdS1_S1_:
[----:B------:R-:W-:Y:S01]  /*0000*/  LDC R1, c[0x0][0x37c] ;  /* 0x0000df00ff017b82 */ /* 0x000fe20000000800 */
[----:B------:R-:W0:Y:S02]  /*0010*/  S2R R0, SR_TID.X ;  /* 0x0000000000007919 */ /* 0x000e240000002100 */
[----:B0-----:R-:W-:-:S13]  /*0020*/  ISETP.GT.U32.AND P0, PT, R0, 0x7f, PT ;  /* 0x0000007f0000780c */ /* 0x001fda0003f04070 */
[----:B------:R-:W-:Y:S05]  /*0030*/  @P0 EXIT ;  /* 0x000000000000094d */ /* 0x000fea0003800000 */
[----:B------:R-:W0:Y:S01]  /*0040*/  LDC.64 R28, c[0x0][0x388] ;  /* 0x0000e200ff1c7b82 */ /* 0x000e220000000a00 */
[C---:B------:R-:W-:Y:S01]  /*0050*/  ISETP.GT.U32.AND P0, PT, R0.reuse, 0x9, PT ;  /* 0x000000090000780c */ /* 0x040fe20003f04070 */
[----:B------:R-:W1:Y:S01]  /*0060*/  LDCU.64 UR6, c[0x0][0x358] ;  /* 0x00006b00ff0677ac */ /* 0x000e620008000a00 */
[----:B------:R-:W-:Y:S01]  /*0070*/  BSSY.RECONVERGENT B0, `(.L_x_2) ;  /* 0x0000012000007945 */ /* 0x000fe20003800200 */
[----:B0-----:R-:W-:-:S10]  /*0080*/  IMAD.WIDE.U32 R28, R0, 0x8, R28 ;  /* 0x00000008001c7825 */ /* 0x001fd400078e001c */
[----:B-1----:R-:W-:Y:S05]  /*0090*/  @P0 BRA `(.L_x_3) ;  /* 0x00000000003c0947 */ /* 0x002fea0003800000 */
[----:B------:R-:W0:Y:S01]  /*00a0*/  S2UR UR5, SR_CgaCtaId ;  /* 0x00000000000579c3 */ /* 0x000e220000008800 */
[----:B------:R-:W-:Y:S01]  /*00b0*/  UMOV UR4, 0x400 ;  /* 0x0000040000047882 */ /* 0x000fe20000000000 */
[----:B------:R-:W-:-:S06]  /*00c0*/  IMAD.MOV.U32 R6, RZ, RZ, R0 ;  /* 0x000000ffff067224 */ /* 0x000fcc00078e0000 */
[----:B------:R-:W1:Y:S08]  /*00d0*/  LDC.64 R2, c[0x0][0x390] ;  /* 0x0000e400ff027b82 */ /* 0x000e700000000a00 */
[----:B------:R-:W2:Y:S01]  /*00e0*/  LDC R9, c[0x0][0x360] ;  /* 0x0000d800ff097b82 */ /* 0x000ea20000000800 */
[----:B0-----:R-:W-:-:S06]  /*00f0*/  ULEA UR4, UR5, UR4, 0x18 ;  /* 0x0000000405047291 */ /* 0x001fcc000f8ec0ff */
[C---:B------:R-:W-:Y:S01]  /*0100*/  LEA R7, R0.reuse, UR4, 0x3 ;  /* 0x0000000400077c11 */ /* 0x040fe2000f8e18ff */
[----:B-1----:R-:W-:-:S07]  /*0110*/  IMAD.WIDE.U32 R2, R0, 0x8, R2 ;  /* 0x0000000800027825 */ /* 0x002fce00078e0002 */
.L_x_4:
[----:B------:R0:W3:Y:S01]  /*0120*/  LDG.E.64 R4, desc[UR6][R2.64] ;  /* 0x0000000602047981 */ /* 0x0000e2000c1e1b00 */
[----:B--2---:R-:W-:-:S05]  /*0130*/  IMAD.IADD R6, R9, 0x1, R6 ;  /* 0x0000000109067824 */ /* 0x004fca00078e0206 */
[----:B------:R-:W-:Y:S01]  /*0140*/  ISETP.GE.U32.AND P0, PT, R6, 0xa, PT ;  /* 0x0000000a0600780c */ /* 0x000fe20003f06070 */
[C---:B0-----:R-:W-:Y:S01]  /*0150*/  IMAD.WIDE.U32 R2, R9.reuse, 0x8, R2 ;  /* 0x0000000809027825 */ /* 0x041fe200078e0002 */
[----:B---3--:R0:W-:Y:S02]  /*0160*/  STS.64 [R7], R4 ;  /* 0x0000000407007388 */ /* 0x0081e40000000a00 */
[----:B0-----:R-:W-:-:S09]  /*0170*/  LEA R7, R9, R7, 0x3 ;  /* 0x0000000709077211 */ /* 0x001fd200078e18ff */
[----:B------:R-:W-:Y:S05]  /*0180*/  @!P0 BRA `(.L_x_4) ;  /* 0xfffffffc00e48947 */ /* 0x000fea000383ffff */
.L_x_3:
[----:B------:R-:W-:Y:S05]  /*0190*/  BSYNC.RECONVERGENT B0 ;  /* 0x0000000000007941 */ /* 0x000fea0003800200 */
.L_x_2:
[----:B------:R-:W-:Y:S08]  /*01a0*/  BAR.SYNC.DEFER_BLOCKING 0x0 ;  /* 0x0000000000007b1d */ /* 0x000ff00000010000 */
[----:B------:R-:W0:Y:S01]  /*01b0*/  LDC.64 R20, c[0x0][0x398] ;  /* 0x0000e600ff147b82 */ /* 0x000e220000000a00 */
[----:B------:R-:W2:Y:S04]  /*01c0*/  LDG.E.64 R14, desc[UR6][R28.64] ;  /* 0x000000061c0e7981 */ /* 0x000ea8000c1e1b00 */
[----:B------:R-:W3:Y:S04]  /*01d0*/  LDG.E.64 R12, desc[UR6][R28.64+0x400] ;  /* 0x000400061c0c7981 */ /* 0x000ee8000c1e1b00 */
[----:B------:R-:W4:Y:S01]  /*01e0*/  LDG.E.64 R26, desc[UR6][R28.64+0x800] ;  /* 0x000800061c1a7981 */ /* 0x000f22000c1e1b00 */
[----:B------:R-:W1:Y:S03]  /*01f0*/  S2UR UR5, SR_CgaCtaId ;  /* 0x00000000000579c3 */ /* 0x000e660000008800 */
[----:B------:R-:W5:Y:S01]  /*0200*/  LDG.E.64 R18, desc[UR6][R28.64+0xc00] ;  /* 0x000c00061c127981 */ /* 0x000f62000c1e1b00 */
[----:B------:R-:W-:-:S03]  /*0210*/  UMOV UR4, 0x400 ;  /* 0x0000040000047882 */ /* 0x000fc60000000000 */
[----:B------:R-:W5:Y:S04]  /*0220*/  LDG.E.64 R16, desc[UR6][R28.64+0x1000] ;  /* 0x001000061c107981 */ /* 0x000f68000c1e1b00 */
[----:B------:R-:W5:Y:S04]  /*0230*/  LDG.E.64 R2, desc[UR6][R28.64+0x1400] ;  /* 0x001400061c027981 */ /* 0x000f68000c1e1b00 */
[----:B------:R-:W5:Y:S04]  /*0240*/  LDG.E.64 R4, desc[UR6][R28.64+0x1800] ;  /* 0x001800061c047981 */ /* 0x000f68000c1e1b00 */
[----:B------:R-:W5:Y:S01]  /*0250*/  LDG.E.64 R6, desc[UR6][R28.64+0x1c00] ;  /* 0x001c00061c067981 */ /* 0x000f62000c1e1b00 */
[----:B0-----:R-:W-:-:S03]  /*0260*/  IMAD.WIDE.U32 R20, R0, 0x8, R20 ;  /* 0x0000000800147825 */ /* 0x001fc600078e0014 */
[----:B------:R-:W5:Y:S01]  /*0270*/  LDG.E.64 R24, desc[UR6][R28.64+0x2000] ;  /* 0x002000061c187981 */ /* 0x000f62000c1e1b00 */
[----:B-1----:R-:W-:-:S03]  /*0280*/  ULEA UR4, UR5, UR4, 0x18 ;  /* 0x0000000405047291 */ /* 0x002fc6000f8ec0ff */
[----:B------:R-:W5:Y:S04]  /*0290*/  LDG.E.64 R20, desc[UR6][R20.64] ;  /* 0x0000000614147981 */ /* 0x000f68000c1e1b00 */
[----:B------:R-:W5:Y:S04]  /*02a0*/  LDG.E.64 R22, desc[UR6][R28.64+0x2400] ;  /* 0x002400061c167981 */ /* 0x000f68000c1e1b00 */
[----:B------:R-:W2:Y:S02]  /*02b0*/  LDS.128 R8, [UR4] ;  /* 0x00000004ff087984 */ /* 0x000ea40008000c00 */
[----:B--2---:R-:W-:-:S08]  /*02c0*/  DFMA R8, R14, R8, RZ ;  /* 0x000000080e08722b */ /* 0x004fd000000000ff */
[----:B---3--:R-:W-:Y:S01]  /*02d0*/  DFMA R8, R10, R12, R8 ;  /* 0x0000000c0a08722b */ /* 0x008fe20000000008 */
[----:B------:R-:W4:Y:S07]  /*02e0*/  LDS.128 R12, [UR4+0x10] ;  /* 0x00001004ff0c7984 */ /* 0x000f2e0008000c00 */
[----:B----4-:R-:W-:Y:S02]  /*02f0*/  DFMA R12, R26, R12, R8 ;  /* 0x0000000c1a0c722b */ /* 0x010fe40000000008 */
[----:B------:R-:W0:Y:S06]  /*0300*/  LDS.128 R8, [UR4+0x20] ;  /* 0x00002004ff087984 */ /* 0x000e2c0008000c00 */
[----:B-----5:R-:W-:-:S02]  /*0310*/  DFMA R18, R14, R18, R12 ;  /* 0x000000120e12722b */ /* 0x020fc4000000000c */
[----:B------:R-:W1:Y:S06]  /*0320*/  LDS.128 R12, [UR4+0x30] ;  /* 0x00003004ff0c7984 */ /* 0x000e6c0008000c00 */
[----:B0-----:R-:W-:Y:S02]  /*0330*/  DFMA R8, R16, R8, R18 ;  /* 0x000000081008722b */ /* 0x001fe40000000012 */
[----:B------:R-:W0:Y:S06]  /*0340*/  LDS.128 R16, [UR4+0x40] ;  /* 0x00004004ff107984 */ /* 0x000e2c0008000c00 */
[----:B------:R-:W-:-:S08]  /*0350*/  DFMA R2, R10, R2, R8 ;  /* 0x000000020a02722b */ /* 0x000fd00000000008 */
[----:B-1----:R-:W-:-:S08]  /*0360*/  DFMA R2, R4, R12, R2 ;  /* 0x0000000c0402722b */ /* 0x002fd00000000002 */
[----:B------:R-:W-:Y:S01]  /*0370*/  DFMA R2, R14, R6, R2 ;  /* 0x000000060e02722b */ /* 0x000fe20000000002 */
[----:B------:R-:W1:Y:S01]  /*0380*/  LDC.64 R6, c[0x0][0x380] ;  /* 0x0000e000ff067b82 */ /* 0x000e620000000a00 */
[----:B------:R-:W-:Y:S01]  /*0390*/  DSETP.GT.AND P0, PT, R20, RZ, PT ;  /* 0x000000ff1400722a */ /* 0x000fe20003f04000 */
[----:B------:R-:W-:-:S05]  /*03a0*/  MOV R4, RZ ;  /* 0x000000ff00047202 */ /* 0x000fca0000000f00 */
[----:B0-----:R-:W-:Y:S01]  /*03b0*/  DFMA R2, R24, R16, R2 ;  /* 0x000000101802722b */ /* 0x001fe20000000002 */
[----:B------:R-:W-:-:S07]  /*03c0*/  FSEL R5, RZ, 1.875, !P0 ;  /* 0x3ff00000ff057808 */ /* 0x000fce0004000000 */
[----:B------:R-:W-:-:S08]  /*03d0*/  DFMA R2, R18, R22, R2 ;  /* 0x000000161202722b */ /* 0x000fd00000000002 */
[----:B------:R-:W-:Y:S01]  /*03e0*/  DMUL R2, R2, R4 ;  /* 0x0000000402027228 */ /* 0x000fe20000000000 */
[----:B-1----:R-:W-:-:S06]  /*03f0*/  IMAD.WIDE.U32 R4, R0, 0x8, R6 ;  /* 0x0000000800047825 */ /* 0x002fcc00078e0006 */
[----:B------:R-:W-:Y:S01]  /*0400*/  STG.E.64 desc[UR6][R4.64], R2 ;  /* 0x0000000204007986 */ /* 0x000fe2000c101b06 */
[----:B------:R-:W-:Y:S05]  /*0410*/  EXIT ;  /* 0x000000000000794d */ /* 0x000fea0003800000 */
.L_x_5:
        /* <DEDUP_REMOVED lines=14> */
.L_x_24:


//--------------------- .text._Z21forward_output_kernelPKdS0_S0_Pd --------------------------
	.section	.text._Z21forward_output_kernelPKdS0_S0_Pd,"ax",@progbits
	.align	128
        .global         _Z21forward_output_kernelPKdS0_S0_Pd
        .type           _Z21forward_output_kernelPKdS0_S0_Pd,@function
        .size           _Z21forward_output_kernelPKdS0_S0_Pd,(.L_x_25 - _Z21forward_output_kernelPKdS0_S0_Pd)
        .other          _Z21forward_output_kernelPKdS0_S0_Pd,@"STO_CUDA_ENTRY STV_DEFAULT"
_Z21forward_output_kernelPKdS0_S0_Pd:
.text._Z21forward_output_kernelPKdS0_S0_Pd:
[----:B------:R-:W-:Y:S01]  /*0000*/  LDC R1, c[0x0][0x37c] ;  /* 0x0000df00ff017b82 */ /* 0x000fe20000000800 */
[----:B------:R-:W0:Y:S07]  /*0010*/  S2R R3, SR_TID.X ;  /* 0x0000000000037919 */ /* 0x000e2e0000002100 */
[----:B------:R-:W1:Y:S01]  /*0020*/  S2UR UR4, SR_CTAID.X ;  /* 0x00000000000479c3 */ /* 0x000e620000002500 */
[----:B------:R-:W2:Y:S01]  /*0030*/  LDCU.64 UR8, c[0x0][0x358] ;  /* 0x00006b00ff0877ac */ /* 0x000ea20008000a00 */
[----:B------:R-:W-:Y:S06]  /*0040*/  BSSY.RECONVERGENT B0, `(.L_x_6) ;  /* 0x0000054000007945 */ /* 0x000fec0003800200 */
[----:B------:R-:W1:Y:S01]  /*0050*/  LDC R2, c[0x0][0x360] ;  /* 0x0000d800ff027b82 */ /* 0x000e620000000800 */
[----:B0-----:R-:W-:Y:S01]  /*0060*/  ISETP.GT.U32.AND P0, PT, R3, 0x7f, PT ;  /* 0x0000007f0300780c */ /* 0x001fe20003f04070 */
[----:B-1----:R-:W-:-:S12]  /*0070*/  IMAD R0, R2, UR4, R3 ;  /* 0x0000000402007c24 */ /* 0x002fd8000f8e0203 */
[----:B--2---:R-:W-:Y:S05]  /*0080*/  @P0 BRA `(.L_x_7) ;  /* 0x00000004003c0947 */ /* 0x004fea0003800000 */
[----:B------:R-:W0:Y:S01]  /*0090*/  I2F.U32.RP R9, R2 ;  /* 0x0000000200097306 */ /* 0x000e220000209000 */
[----:B------:R-:W-:Y:S01]  /*00a0*/  IADD3 R6, PT, PT, R3, R2, RZ ;  /* 0x0000000203067210 */ /* 0x000fe20007ffe0ff */
[----:B------:R-:W-:Y:S01]  /*00b0*/  BSSY.RECONVERGENT B1, `(.L_x_8) ;  /* 0x000002c000017945 */ /* 0x000fe20003800200 */
[----:B------:R-:W-:Y:S02]  /*00c0*/  ISETP.NE.U32.AND P2, PT, R2, RZ, PT ;  /* 0x000000ff0200720c */ /* 0x000fe40003f45070 */
[C---:B------:R-:W-:Y:S02]  /*00d0*/  ISETP.GE.U32.AND P0, PT, R6.reuse, 0x80, PT ;  /* 0x000000800600780c */ /* 0x040fe40003f06070 */
[----:B------:R-:W-:Y:S02]  /*00e0*/  VIMNMX.U32 R7, PT, PT, R6, 0x80, !PT ;  /* 0x0000008006077848 */ /* 0x000fe40007fe0000 */
[----:B------:R-:W-:-:S04]  /*00f0*/  SEL R8, RZ, 0x1, P0 ;  /* 0x00000001ff087807 */ /* 0x000fc80000000000 */
[----:B------:R-:W-:Y:S01]  /*0100*/  IADD3 R7, PT, PT, R7, -R6, -R8 ;  /* 0x8000000607077210 */ /* 0x000fe20007ffe808 */
[----:B0-----:R-:W0:Y:S02]  /*0110*/  MUFU.RCP R9, R9 ;  /* 0x0000000900097308 */ /* 0x001e240000001000 */
[----:B0-----:R-:W-:-:S06]  /*0120*/  VIADD R4, R9, 0xffffffe ;  /* 0x0ffffffe09047836 */ /* 0x001fcc0000000000 */
[----:B------:R0:W1:Y:S02]  /*0130*/  F2I.FTZ.U32.TRUNC.NTZ R5, R4 ;  /* 0x0000000400057305 */ /* 0x000064000021f000 */
[----:B0-----:R-:W-:Y:S02]  /*0140*/  IMAD.MOV.U32 R4, RZ, RZ, RZ ;  /* 0x000000ffff047224 */ /* 0x001fe400078e00ff */
[----:B-1----:R-:W-:-:S04]  /*0150*/  IMAD.MOV R11, RZ, RZ, -R5 ;  /* 0x000000ffff0b7224 */ /* 0x002fc800078e0a05 */
[----:B------:R-:W-:-:S04]  /*0160*/  IMAD R11, R11, R2, RZ ;  /* 0x000000020b0b7224 */ /* 0x000fc800078e02ff */
[----:B------:R-:W-:-:S06]  /*0170*/  IMAD.HI.U32 R10, R5, R11, R4 ;  /* 0x0000000b050a7227 */ /* 0x000fcc00078e0004 */
[----:B------:R-:W-:-:S05]  /*0180*/  IMAD.HI.U32 R5, R10, R7, RZ ;  /* 0x000000070a057227 */ /* 0x000fca00078e00ff */
[----:B------:R-:W-:-:S05]  /*0190*/  IADD3 R4, PT, PT, -R5, RZ, RZ ;  /* 0x000000ff05047210 */ /* 0x000fca0007ffe1ff */
[----:B------:R-:W-:-:S05]  /*01a0*/  IMAD R7, R2, R4, R7 ;  /* 0x0000000402077224 */ /* 0x000fca00078e0207 */
[----:B------:R-:W-:-:S13]  /*01b0*/  ISETP.GE.U32.AND P0, PT, R7, R2, PT ;  /* 0x000000020700720c */ /* 0x000fda0003f06070 */
[----:B------:R-:W-:Y:S01]  /*01c0*/  @P0 IMAD.IADD R7, R7, 0x1, -R2 ;  /* 0x0000000107070824 */ /* 0x000fe200078e0a02 */
[----:B------:R-:W-:-:S04]  /*01d0*/  @P0 IADD3 R5, PT, PT, R5, 0x1, RZ ;  /* 0x0000000105050810 */ /* 0x000fc80007ffe0ff */
[----:B------:R-:W-:-:S13]  /*01e0*/  ISETP.GE.U32.AND P1, PT, R7, R2, PT ;  /* 0x000000020700720c */ /* 0x000fda0003f26070 */
[----:B------:R-:W-:Y:S01]  /*01f0*/  @P1 VIADD R5, R5, 0x1 ;  /* 0x0000000105051836 */ /* 0x000fe20000000000 */
[----:B------:R-:W-:-:S04]  /*0200*/  @!P2 LOP3.LUT R5, RZ, R2, RZ, 0x33, !PT ;  /* 0x00000002ff05a212 */ /* 0x000fc800078e33ff */
[----:B------:R-:W-:-:S04]  /*0210*/  IADD3 R6, PT, PT, R8, R5, RZ ;  /* 0x0000000508067210 */ /* 0x000fc80007ffe0ff */
[C---:B------:R-:W-:Y:S02]  /*0220*/  LOP3.LUT R4, R6.reuse, 0x3, RZ, 0xc0, !PT ;  /* 0x0000000306047812 */ /* 0x040fe400078ec0ff */
[----:B------:R-:W-:Y:S02]  /*0230*/  ISETP.GE.U32.AND P1, PT, R6, 0x3, PT ;  /* 0x000000030600780c */ /* 0x000fe40003f26070 */
[----:B------:R-:W-:-:S13]  /*0240*/  ISETP.NE.AND P0, PT, R4, 0x3, PT ;  /* 0x000000030400780c */ /* 0x000fda0003f05270 */
[----:B------:R-:W-:Y:S05]  /*0250*/  @!P0 BRA `(.L_x_9) ;  /* 0x0000000000448947 */ /* 0x000fea0003800000 */
[----:B------:R-:W0:Y:S01]  /*0260*/  S2UR UR5, SR_CgaCtaId ;  /* 0x00000000000579c3 */ /* 0x000e220000008800 */
[----:B------:R-:W-:Y:S01]  /*0270*/  VIADD R6, R6, 0x1 ;  /* 0x0000000106067836 */ /* 0x000fe20000000000 */
[----:B------:R-:W-:-:S04]  /*0280*/  UMOV UR4, 0x400 ;  /* 0x0000040000047882 */ /* 0x000fc80000000000 */
[----:B------:R-:W-:Y:S02]  /*0290*/  LOP3.LUT R6, R6, 0x3, RZ, 0xc0, !PT ;  /* 0x0000000306067812 */ /* 0x000fe400078ec0ff */
[----:B------:R-:W1:Y:S02]  /*02a0*/  LDC.64 R4, c[0x0][0x390] ;  /* 0x0000e400ff047b82 */ /* 0x000e640000000a00 */
[----:B------:R-:W-:Y:S01]  /*02b0*/  IADD3 R8, PT, PT, -R6, RZ, RZ ;  /* 0x000000ff06087210 */ /* 0x000fe20007ffe1ff */
[----:B0-----:R-:W-:-:S06]  /*02c0*/  ULEA UR4, UR5, UR4, 0x18 ;  /* 0x0000000405047291 */ /* 0x001fcc000f8ec0ff */
[C---:B------:R-:W-:Y:S01]  /*02d0*/  LEA R9, R3.reuse, UR4, 0x3 ;  /* 0x0000000403097c11 */ /* 0x040fe2000f8e18ff */
[----:B-1----:R-:W-:-:S04]  /*02e0*/  IMAD.WIDE.U32 R4, R3, 0x8, R4 ;  /* 0x0000000803047825 */ /* 0x002fc800078e0004 */
[----:B------:R-:W-:-:S07]  /*02f0*/  IMAD R3, R6, R2, R3 ;  /* 0x0000000206037224 */ /* 0x000fce00078e0203 */
.L_x_10:
[----:B------:R0:W2:Y:S01]  /*0300*/  LDG.E.64 R6, desc[UR8][R4.64] ;  /* 0x0000000804067981 */ /* 0x0000a2000c1e1b00 */
[----:B------:R-:W-:-:S05]  /*0310*/  VIADD R8, R8, 0x1 ;  /* 0x0000000108087836 */ /* 0x000fca0000000000 */
[----:B------:R-:W-:Y:S01]  /*0320*/  ISETP.NE.AND P0, PT, R8, RZ, PT ;  /* 0x000000ff0800720c */ /* 0x000fe20003f05270 */
[C---:B0-----:R-:W-:Y:S01]  /*0330*/  IMAD.WIDE.U32 R4, R2.reuse, 0x8, R4 ;  /* 0x0000000802047825 */ /* 0x041fe200078e0004 */
[----:B--2---:R0:W-:Y:S02]  /*0340*/  STS.64 [R9], R6 ;  /* 0x0000000609007388 */ /* 0x0041e40000000a00 */
[----:B0-----:R-:W-:-:S09]  /*0350*/  LEA R9, R2, R9, 0x3 ;  /* 0x0000000902097211 */ /* 0x001fd200078e18ff */
[----:B------:R-:W-:Y:S05]  /*0360*/  @P0 BRA `(.L_x_10) ;  /* 0xfffffffc00e40947 */ /* 0x000fea000383ffff */
.L_x_9:
[----:B------:R-:W-:Y:S05]  /*0370*/  BSYNC.RECONVERGENT B1 ;  /* 0x0000000000017941 */ /* 0x000fea0003800200 */
.L_x_8:
[----:B------:R-:W-:Y:S05]  /*0380*/  @!P1 BRA `(.L_x_7) ;  /* 0x00000000007c9947 */ /* 0x000fea0003800000 */
[----:B------:R-:W0:Y:S01]  /*0390*/  S2UR UR5, SR_CgaCtaId ;  /* 0x00000000000579c3 */ /* 0x000e220000008800 */
[----:B------:R-:W-:Y:S01]  /*03a0*/  UMOV UR4, 0x400 ;  /* 0x0000040000047882 */ /* 0x000fe20000000000 */
[C-C-:B------:R-:W-:Y:S01]  /*03b0*/  IMAD R15, R2.reuse, 0x2, R3.reuse ;  /* 0x00000002020f7824 */ /* 0x140fe200078e0203 */
[----:B------:R-:W-:Y:S01]  /*03c0*/  IADD3 R19, PT, PT, R3, R2, RZ ;  /* 0x0000000203137210 */ /* 0x000fe20007ffe0ff */
[----:B------:R-:W-:-:S04]  /*03d0*/  IMAD R17, R2, 0x3, R3 ;  /* 0x0000000302117824 */ /* 0x000fc800078e0203 */
[----:B------:R-:W1:Y:S01]  /*03e0*/  LDC.64 R4, c[0x0][0x390] ;  /* 0x0000e400ff047b82 */ /* 0x000e620000000a00 */
[----:B0-----:R-:W-:-:S06]  /*03f0*/  ULEA UR4, UR5, UR4, 0x18 ;  /* 0x0000000405047291 */ /* 0x001fcc000f8ec0ff */
[----:B------:R-:W-:-:S07]  /*0400*/  LEA R21, R3, UR4, 0x3 ;  /* 0x0000000403157c11 */ /* 0x000fce000f8e18ff */
.L_x_11:
[----:B-1----:R-:W-:-:S04]  /*0410*/  IMAD.WIDE.U32 R8, R3, 0x8, R4 ;  /* 0x0000000803087825 */ /* 0x002fc800078e0004 */
[--C-:B--2---:R-:W-:Y:S02]  /*0420*/  IMAD.WIDE.U32 R10, R19, 0x8, R4.reuse ;  /* 0x00000008130a7825 */ /* 0x104fe400078e0004 */
[----:B------:R-:W2:Y:S02]  /*0430*/  LDG.E.64 R8, desc[UR8][R8.64] ;  /* 0x0000000808087981 */ /* 0x000ea4000c1e1b00 */
[--C-:B------:R-:W-:Y:S02]  /*0440*/  IMAD.WIDE.U32 R12, R15, 0x8, R4.reuse ;  /* 0x000000080f0c7825 */ /* 0x100fe400078e0004 */
[----:B------:R-:W3:Y:S02]  /*0450*/  LDG.E.64 R10, desc[UR8][R10.64] ;  /* 0x000000080a0a7981 */ /* 0x000ee4000c1e1b00 */
[----:B------:R-:W-:Y:S02]  /*0460*/  IMAD.WIDE.U32 R6, R17, 0x8, R4 ;  /* 0x0000000811067825 */ /* 0x000fe400078e0004 */
[----:B------:R-:W4:Y:S04]  /*0470*/  LDG.E.64 R12, desc[UR8][R12.64] ;  /* 0x000000080c0c7981 */ /* 0x000f28000c1e1b00 */
[----:B------:R-:W5:Y:S01]  /*0480*/  LDG.E.64 R6, desc[UR8][R6.64] ;  /* 0x0000000806067981 */ /* 0x000f62000c1e1b00 */
[C-C-:B------:R-:W-:Y:S01]  /*0490*/  IMAD R23, R2.reuse, 0x8, R21.reuse ;  /* 0x0000000802177824 */ /* 0x140fe200078e0215 */
[C---:B------:R-:W-:Y:S01]  /*04a0*/  LEA R25, R2.reuse, R21, 0x4 ;  /* 0x0000001502197211 */ /* 0x040fe200078e20ff */
[C---:B------:R-:W-:Y:S01]  /*04b0*/  IMAD R27, R2.reuse, 0x18, R21 ;  /* 0x00000018021b7824 */ /* 0x040fe200078e0215 */
[----:B------:R-:W-:-:S04]  /*04c0*/  IADD3 R3, PT, PT, R2, R3, R2 ;  /* 0x0000000302037210 */ /* 0x000fc80007ffe002 */
[----:B------:R-:W-:-:S04]  /*04d0*/  IADD3 R3, PT, PT, R2, R3, R2 ;  /* 0x0000000302037210 */ /* 0x000fc80007ffe002 */
[----:B------:R-:W-:Y:S01]  /*04e0*/  ISETP.GE.U32.AND P0, PT, R3, 0x80, PT ;  /* 0x000000800300780c */ /* 0x000fe20003f06070 */
[C---:B------:R-:W-:Y:S01]  /*04f0*/  IMAD R15, R2.reuse, 0x4, R15 ;  /* 0x00000004020f7824 */ /* 0x040fe200078e020f */
[C---:B------:R-:W-:Y:S01]  /*0500*/  LEA R17, R2.reuse, R17, 0x2 ;  /* 0x0000001102117211 */ /* 0x040fe200078e10ff */
[C---:B------:R-:W-:Y:S01]  /*0510*/  IMAD R19, R2.reuse, 0x4, R19 ;  /* 0x0000000402137824 */ /* 0x040fe200078e0213 */
[----:B--2---:R0:W-:Y:S04]  /*0520*/  STS.64 [R21], R8 ;  /* 0x0000000815007388 */ /* 0x0041e80000000a00 */
[----:B---3--:R2:W-:Y:S04]  /*0530*/  STS.64 [R23], R10 ;  /* 0x0000000a17007388 */ /* 0x0085e80000000a00 */
[----:B----4-:R2:W-:Y:S04]  /*0540*/  STS.64 [R25], R12 ;  /* 0x0000000c19007388 */ /* 0x0105e80000000a00 */
[----:B-----5:R2:W-:Y:S01]  /*0550*/  STS.64 [R27], R6 ;  /* 0x000000061b007388 */ /* 0x0205e20000000a00 */
[----:B0-----:R-:W-:Y:S01]  /*0560*/  LEA R21, R2, R21, 0x5 ;  /* 0x0000001502157211 */ /* 0x001fe200078e28ff */
[----:B------:R-:W-:Y:S06]  /*0570*/  @!P0 BRA `(.L_x_11) ;  /* 0xfffffffc00a48947 */ /* 0x000fec000383ffff */
.L_x_7:
[----:B------:R-:W-:Y:S05]  /*0580*/  BSYNC.RECONVERGENT B0 ;  /* 0x0000000000007941 */ /* 0x000fea0003800200 */
.L_x_6:
[----:B------:R-:W-:Y:S01]  /*0590*/  BAR.SYNC.DEFER_BLOCKING 0x0 ;  /* 0x0000000000007b1d */ /* 0x000fe20000010000 */
[----:B------:R-:W-:-:S13]  /*05a0*/  ISETP.GT.AND P0, PT, R0, 0x9, PT ;  /* 0x000000090000780c */ /* 0x000fda0003f04270 */
[----:B------:R-:W-:Y:S05]  /*05b0*/  @P0 EXIT ;  /* 0x000000000000094d */ /* 0x000fea0003800000 */
[----:B------:R-:W0:Y:S01]  /*05c0*/  LDC.64 R28, c[0x0][0x388] ;  /* 0x0000e200ff1c7b82 */ /* 0x000e220000000a00 */
[----:B------:R-:W1:Y:S01]  /*05d0*/  LDCU.64 UR4, c[0x0][0x380] ;  /* 0x00007000ff0477ac */ /* 0x000e620008000a00 */
[----:B0-----:R-:W-:-:S06]  /*05e0*/  IMAD.WIDE R28, R0, 0x8, R28 ;  /* 0x00000008001c7825 */ /* 0x001fcc00078e021c */
[----:B------:R-:W5:Y:S01]  /*05f0*/  LDG.E.64 R28, desc[UR8][R28.64] ;  /* 0x000000081c1c7981 */ /* 0x000f62000c1e1b00 */
[----:B------:R-:W0:Y:S01]  /*0600*/  S2UR UR7, SR_CgaCtaId ;  /* 0x00000000000779c3 */ /* 0x000e220000008800 */
[----:B-1----:R-:W-:Y:S01]  /*0610*/  UIADD3 UR4, UP0, UPT, UR4, 0x40, URZ ;  /* 0x0000004004047890 */ /* 0x002fe2000ff1e0ff */
[----:B------:R-:W-:Y:S02]  /*0620*/  HFMA2 R3, -RZ, RZ, 0, 3.814697265625e-06 ;  /* 0x00000040ff037431 */ /* 0x000fe400000001ff */
[----:B------:R-:W-:Y:S01]  /*0630*/  IMAD.SHL.U32 R2, R0, 0x80, RZ ;  /* 0x0000008000027824 */ /* 0x000fe200078e00ff */
[----:B------:R-:W-:Y:S01]  /*0640*/  UMOV UR6, 0x400 ;  /* 0x0000040000067882 */ /* 0x000fe20000000000 */
[----:B------:R-:W-:Y:S01]  /*0650*/  UIADD3.X UR5, UPT, UPT, URZ, UR5, URZ, UP0, !UPT ;  /* 0x00000005ff057290 */ /* 0x000fe200087fe4ff */
[----:B------:R-:W-:-:S05]  /*0660*/  IMAD.U32 R4, RZ, RZ, UR4 ;  /* 0x00000004ff047e24 */ /* 0x000fca000f8e00ff */
[----:B------:R-:W-:Y:S01]  /*0670*/  MOV R5, UR5 ;  /* 0x0000000500057c02 */ /* 0x000fe20008000f00 */
[----:B0-----:R-:W-:-:S12]  /*0680*/  ULEA UR6, UR7, UR6, 0x18 ;  /* 0x0000000607067291 */ /* 0x001fd8000f8ec0ff */
.L_x_12:
[----:B--2---:R-:W-:Y:S01]  /*0690*/  IMAD.WIDE R24, R2, 0x8, R4 ;  /* 0x0000000802187825 */ /* 0x004fe200078e0204 */
[----:B------:R-:W0:Y:S04]  /*06a0*/  LDS.128 R8, [R3+UR6+-0x40] ;  /* 0xffffc00603087984 */ /* 0x000e280008000c00 */
[----:B------:R-:W0:Y:S04]  /*06b0*/  LDG.E.64 R16, desc[UR8][R24.64+-0x40] ;  /* 0xffffc00818107981 */ /* 0x000e28000c1e1b00 */
[----:B------:R-:W2:Y:S04]  /*06c0*/  LDG.E.64 R20, desc[UR8][R24.64+-0x38] ;  /* 0xffffc80818147981 */ /* 0x000ea8000c1e1b00 */
[----:B------:R-:W3:Y:S04]  /*06d0*/  LDG.E.64 R18, desc[UR8][R24.64+-0x30] ;  /* 0xffffd00818127981 */ /* 0x000ee8000c1e1b00 */
[----:B------:R-:W4:Y:S04]  /*06e0*/  LDG.E.64 R14, desc[UR8][R24.64+-0x28] ;  /* 0xffffd808180e7981 */ /* 0x000f28000c1e1b00 */
[----:B------:R-:W4:Y:S04]  /*06f0*/  LDG.E.64 R6, desc[UR8][R24.64+-0x20] ;  /* 0xffffe00818067981 */ /* 0x000f28000c1e1b00 */
[----:B------:R-:W4:Y:S01]  /*0700*/  LDG.E.64 R12, desc[UR8][R24.64+-0x18] ;  /* 0xffffe808180c7981 */ /* 0x000f22000c1e1b00 */
[----:B0----5:R-:W-:-:S03]  /*0710*/  DFMA R8, R16, R8, R28 ;  /* 0x000000081008722b */ /* 0x021fc6000000001c */
[----:B------:R-:W4:Y:S05]  /*0720*/  LDG.E.64 R16, desc[UR8][R24.64+-0x10] ;  /* 0xfffff00818107981 */ /* 0x000f2a000c1e1b00 */
[----:B--2---:R-:W-:Y:S01]  /*0730*/  DFMA R22, R10, R20, R8 ;  /* 0x000000140a16722b */ /* 0x004fe20000000008 */
[----:B------:R-:W2:Y:S04]  /*0740*/  LDG.E.64 R20, desc[UR8][R24.64+-0x8] ;  /* 0xfffff80818147981 */ /* 0x000ea8000c1e1b00 */
[----:B------:R-:W3:Y:S03]  /*0750*/  LDS.128 R8, [R3+UR6+-0x30] ;  /* 0xffffd00603087984 */ /* 0x000ee60008000c00 */
[----:B---3--:R-:W-:Y:S01]  /*0760*/  DFMA R8, R18, R8, R22 ;  /* 0x000000081208722b */ /* 0x008fe20000000016 */
[----:B------:R-:W3:Y:S07]  /*0770*/  LDG.E.64 R18, desc[UR8][R24.64] ;  /* 0x0000000818127981 */ /* 0x000eee000c1e1b00 */
[----:B----4-:R-:W-:Y:S01]  /*0780*/  DFMA R22, R10, R14, R8 ;  /* 0x0000000e0a16722b */ /* 0x010fe20000000008 */
[----:B------:R-:W4:Y:S04]  /*0790*/  LDG.E.64 R14, desc[UR8][R24.64+0x8] ;  /* 0x00000808180e7981 */ /* 0x000f28000c1e1b00 */
[----:B------:R-:W0:Y:S03]  /*07a0*/  LDS.128 R8, [R3+UR6+-0x20] ;  /* 0xffffe00603087984 */ /* 0x000e260008000c00 */
[----:B0-----:R-:W-:Y:S01]  /*07b0*/  DFMA R8, R6, R8, R22 ;  /* 0x000000080608722b */ /* 0x001fe20000000016 */
[----:B------:R-:W4:Y:S07]  /*07c0*/  LDG.E.64 R6, desc[UR8][R24.64+0x10] ;  /* 0x0000100818067981 */ /* 0x000f2e000c1e1b00 */
[----:B------:R-:W-:Y:S01]  /*07d0*/  DFMA R22, R10, R12, R8 ;  /* 0x0000000c0a16722b */ /* 0x000fe20000000008 */
[----:B------:R-:W4:Y:S04]  /*07e0*/  LDG.E.64 R12, desc[UR8][R24.64+0x18] ;  /* 0x00001808180c7981 */ /* 0x000f28000c1e1b00 */
[----:B------:R-:W0:Y:S03]  /*07f0*/  LDS.128 R8, [R3+UR6+-0x10] ;  /* 0xfffff00603087984 */ /* 0x000e260008000c00 */
[----:B0-----:R-:W-:Y:S01]  /*0800*/  DFMA R8, R16, R8, R22 ;  /* 0x000000081008722b */ /* 0x001fe20000000016 */
[----:B------:R-:W4:Y:S07]  /*0810*/  LDG.E.64 R16, desc[UR8][R24.64+0x20] ;  /* 0x0000200818107981 */ /* 0x000f2e000c1e1b00 */
[----:B--2---:R-:W-:Y:S01]  /*0820*/  DFMA R22, R10, R20, R8 ;  /* 0x000000140a16722b */ /* 0x004fe20000000008 */
[----:B------:R-:W2:Y:S04]  /*0830*/  LDG.E.64 R20, desc[UR8][R24.64+0x28] ;  /* 0x0000280818147981 */ /* 0x000ea8000c1e1b00 */
[----:B------:R-:W3:Y:S03]  /*0840*/  LDS.128 R8, [R3+UR6] ;  /* 0x0000000603087984 */ /* 0x000ee60008000c00 */
[----:B---3--:R-:W-:Y:S01]  /*0850*/  DFMA R8, R18, R8, R22 ;  /* 0x000000081208722b */ /* 0x008fe20000000016 */
[----:B------:R-:W3:Y:S07]  /*0860*/  LDG.E.64 R18, desc[UR8][R24.64+0x30] ;  /* 0x0000300818127981 */ /* 0x000eee000c1e1b00 */
[----:B----4-:R-:W-:Y:S01]  /*0870*/  DFMA R26, R10, R14, R8 ;  /* 0x0000000e0a1a722b */ /* 0x010fe20000000008 */
[----:B------:R2:W4:Y:S01]  /*0880*/  LDG.E.64 R14, desc[UR8][R24.64+0x38] ;  /* 0x00003808180e7981 */ /* 0x000522000c1e1b00 */
[----:B------:R-:W-:-:S03]  /*0890*/  VIADD R23, R2, 0x10 ;  /* 0x0000001002177836 */ /* 0x000fc60000000000 */
[----:B------:R-:W0:Y:S01]  /*08a0*/  LDS.128 R8, [R3+UR6+0x10] ;  /* 0x0000100603087984 */ /* 0x000e220008000c00 */
[----:B------:R-:W-:Y:S02]  /*08b0*/  IMAD.WIDE R22, R23, 0x8, R4 ;  /* 0x0000000817167825 */ /* 0x000fe400078e0204 */
[----:B0-----:R-:W-:-:S03]  /*08c0*/  DFMA R8, R6, R8, R26 ;  /* 0x000000080608722b */ /* 0x001fc6000000001a */
[----:B------:R-:W4:Y:S05]  /*08d0*/  LDG.E.64 R6, desc[UR8][R22.64+-0x40] ;  /* 0xffffc00816067981 */ /* 0x000f2a000c1e1b00 */
[----:B------:R-:W-:Y:S01]  /*08e0*/  DFMA R26, R10, R12, R8 ;  /* 0x0000000c0a1a722b */ /* 0x000fe20000000008 */
[----:B------:R-:W4:Y:S04]  /*08f0*/  LDG.E.64 R12, desc[UR8][R22.64+-0x38] ;  /* 0xffffc808160c7981 */ /* 0x000f28000c1e1b00 */
[----:B------:R-:W0:Y:S03]  /*0900*/  LDS.128 R8, [R3+UR6+0x20] ;  /* 0x0000200603087984 */ /* 0x000e260008000c00 */
[----:B0-----:R-:W-:Y:S01]  /*0910*/  DFMA R8, R16, R8, R26 ;  /* 0x000000081008722b */ /* 0x001fe2000000001a */
[----:B------:R-:W4:Y:S07]  /*0920*/  LDG.E.64 R16, desc[UR8][R22.64+-0x30] ;  /* 0xffffd00816107981 */ /* 0x000f2e000c1e1b00 */
[----:B--2---:R-:W-:Y:S01]  /*0930*/  DFMA R24, R10, R20, R8 ;  /* 0x000000140a18722b */ /* 0x004fe20000000008 */
[----:B------:R-:W2:Y:S04]  /*0940*/  LDG.E.64 R20, desc[UR8][R22.64+-0x28] ;  /* 0xffffd80816147981 */ /* 0x000ea8000c1e1b00 */
[----:B------:R-:W3:Y:S03]  /*0950*/  LDS.128 R8, [R3+UR6+0x30] ;  /* 0x0000300603087984 */ /* 0x000ee60008000c00 */
[----:B---3--:R-:W-:Y:S01]  /*0960*/  DFMA R8, R18, R8, R24 ;  /* 0x000000081208722b */ /* 0x008fe20000000018 */
[----:B------:R-:W3:Y:S07]  /*0970*/  LDG.E.64 R18, desc[UR8][R22.64+-0x20] ;  /* 0xffffe00816127981 */ /* 0x000eee000c1e1b00 */
[----:B----4-:R-:W-:Y:S01]  /*0980*/  DFMA R24, R10, R14, R8 ;  /* 0x0000000e0a18722b */ /* 0x010fe20000000008 */
[----:B------:R-:W4:Y:S04]  /*0990*/  LDG.E.64 R14, desc[UR8][R22.64+-0x18] ;  /* 0xffffe808160e7981 */ /* 0x000f28000c1e1b00 */
[----:B------:R-:W0:Y:S03]  /*09a0*/  LDS.128 R8, [R3+UR6+0x40] ;  /* 0x0000400603087984 */ /* 0x000e260008000c00 */
[----:B0-----:R-:W-:Y:S01]  /*09b0*/  DFMA R8, R6, R8, R24 ;  /* 0x000000080608722b */ /* 0x001fe20000000018 */
[----:B------:R-:W4:Y:S07]  /*09c0*/  LDG.E.64 R6, desc[UR8][R22.64+-0x10] ;  /* 0xfffff00816067981 */ /* 0x000f2e000c1e1b00 */
        /* <DEDUP_REMOVED lines=21> */
[----:B------:R0:W2:Y:S01]  /*0b20*/  LDG.E.64 R20, desc[UR8][R22.64+0x38] ;  /* 0x0000380816147981 */ /* 0x0000a2000c1e1b00 */
[----:B------:R-:W-:-:S03]  /*0b30*/  IADD3 R25, PT, PT, R2, 0x20, RZ ;  /* 0x0000002002197810 */ /* 0x000fc60007ffe0ff */
[----:B------:R-:W3:Y:S02]  /*0b40*/  LDS.128 R8, [R3+UR6+0x90] ;  /* 0x0000900603087984 */ /* 0x000ee40008000c00 */
[----:B------:R-:W-:Y:S01]  /*0b50*/  IMAD.WIDE R24, R25, 0x8, R4 ;  /* 0x0000000819187825 */ /* 0x000fe200078e0204 */
[----:B---3--:R-:W-:-:S04]  /*0b60*/  DFMA R8, R18, R8, R26 ;  /* 0x000000081208722b */ /* 0x008fc8000000001a */
[----:B------:R-:W3:Y:S04]  /*0b70*/  LDG.E.64 R18, desc[UR8][R24.64+-0x40] ;  /* 0xffffc00818127981 */ /* 0x000ee8000c1e1b00 */
[----:B----4-:R-:W-:Y:S01]  /*0b80*/  DFMA R26, R10, R14, R8 ;  /* 0x0000000e0a1a722b */ /* 0x010fe20000000008 */
[----:B------:R-:W4:Y:S04]  /*0b90*/  LDG.E.64 R14, desc[UR8][R24.64+-0x38] ;  /* 0xffffc808180e7981 */ /* 0x000f28000c1e1b00 */
[----:B------:R-:W1:Y:S03]  /*0ba0*/  LDS.128 R8, [R3+UR6+0xa0] ;  /* 0x0000a00603087984 */ /* 0x000e660008000c00 */
[----:B-1----:R-:W-:Y:S01]  /*0bb0*/  DFMA R8, R6, R8, R26 ;  /* 0x000000080608722b */ /* 0x002fe2000000001a */
[----:B------:R-:W4:Y:S07]  /*0bc0*/  LDG.E.64 R6, desc[UR8][R24.64+-0x30] ;  /* 0xffffd00818067981 */ /* 0x000f2e000c1e1b00 */
[----:B0-----:R-:W-:Y:S01]  /*0bd0*/  DFMA R22, R10, R12, R8 ;  /* 0x0000000c0a16722b */ /* 0x001fe20000000008 */
        /* <DEDUP_REMOVED lines=9> */
[----:B----4-:R-:W-:-:S02]  /*0c70*/  DFMA R22, R10, R14, R8 ;  /* 0x0000000e0a16722b */ /* 0x010fc40000000008 */
[----:B------:R-:W0:Y:S04]  /*0c80*/  LDS.128 R8, [R3+UR6+0xd0] ;  /* 0x0000d00603087984 */ /* 0x000e280008000c00 */
[----:B------:R-:W4:Y:S02]  /*0c90*/  LDG.E.64 R14, desc[UR8][R24.64+-0x8] ;  /* 0xfffff808180e7981 */ /* 0x000f24000c1e1b00 */
[----:B0-----:R-:W-:Y:S02]  /*0ca0*/  DFMA R8, R6, R8, R22 ;  /* 0x000000080608722b */ /* 0x001fe40000000016 */
[----:B------:R-:W4:Y:S06]  /*0cb0*/  LDG.E.64 R6, desc[UR8][R24.64] ;  /* 0x0000000818067981 */ /* 0x000f2c000c1e1b00 */
        /* <DEDUP_REMOVED lines=8> */
[----:B---3--:R-:W-:-:S02]  /*0d40*/  DFMA R8, R18, R8, R22 ;  /* 0x000000081208722b */ /* 0x008fc40000000016 */
[----:B------:R-:W3:Y:S06]  /*0d50*/  LDG.E.64 R22, desc[UR8][R24.64+0x20] ;  /* 0x0000200818167981 */ /* 0x000eec000c1e1b00 */
[----:B----4-:R-:W-:Y:S02]  /*0d60*/  DFMA R18, R10, R14, R8 ;  /* 0x0000000e0a12722b */ /* 0x010fe40000000008 */
[----:B------:R-:W0:Y:S04]  /*0d70*/  LDS.128 R8, [R3+UR6+0x100] ;  /* 0x0001000603087984 */ /* 0x000e280008000c00 */
[----:B------:R-:W4:Y:S02]  /*0d80*/  LDG.E.64 R14, desc[UR8][R24.64+0x28] ;  /* 0x00002808180e7981 */ /* 0x000f24000c1e1b00 */
[----:B0-----:R-:W-:-:S02]  /*0d90*/  DFMA R6, R6, R8, R18 ;  /* 0x000000080606722b */ /* 0x001fc40000000012 */
[----:B------:R-:W4:Y:S06]  /*0da0*/  LDG.E.64 R18, desc[UR8][R24.64+0x38] ;  /* 0x0000380818127981 */ /* 0x000f2c000c1e1b00 */
[----:B------:R-:W-:Y:S01]  /*0db0*/  DFMA R26, R10, R12, R6 ;  /* 0x0000000c0a1a722b */ /* 0x000fe20000000006 */
[----:B------:R-:W0:Y:S04]  /*0dc0*/  LDS.128 R8, [R3+UR6+0x110] ;  /* 0x0001100603087984 */ /* 0x000e280008000c00 */
[----:B------:R-:W4:Y:S01]  /*0dd0*/  LDG.E.64 R12, desc[UR8][R24.64+0x30] ;  /* 0x00003008180c7981 */ /* 0x000f22000c1e1b00 */
[----:B------:R-:W-:-:S04]  /*0de0*/  VIADD R7, R2, 0x30 ;  /* 0x0000003002077836 */ /* 0x000fc80000000000 */
[----:B------:R-:W-:-:S05]  /*0df0*/  IMAD.WIDE R6, R7, 0x8, R4 ;  /* 0x0000000807067825 */ /* 0x000fca00078e0204 */
[----:B------:R-:W4:Y:S04]  /*0e00*/  LDG.E.64 R24, desc[UR8][R6.64+-0x20] ;  /* 0xffffe00806187981 */ /* 0x000f28000c1e1b00 */
[----:B------:R-:W4:Y:S01]  /*0e10*/  LDG.E.64 R28, desc[UR8][R6.64+0x38] ;  /* 0x00003808061c7981 */ /* 0x000f22000c1e1b00 */
[----:B0-----:R-:W-:-:S03]  /*0e20*/  DFMA R8, R16, R8, R26 ;  /* 0x000000081008722b */ /* 0x001fc6000000001a */
[----:B------:R-:W4:Y:S05]  /*0e30*/  LDG.E.64 R16, desc[UR8][R6.64+-0x40] ;  /* 0xffffc00806107981 */ /* 0x000f2a000c1e1b00 */
[----:B--2---:R-:W-:Y:S01]  /*0e40*/  DFMA R26, R10, R20, R8 ;  /* 0x000000140a1a722b */ /* 0x004fe20000000008 */
[----:B------:R-:W2:Y:S04]  /*0e50*/  LDG.E.64 R20, desc[UR8][R6.64+-0x38] ;  /* 0xffffc80806147981 */ /* 0x000ea8000c1e1b00 */
[----:B------:R-:W3:Y:S03]  /*0e60*/  LDS.128 R8, [R3+UR6+0x120] ;  /* 0x0001200603087984 */ /* 0x000ee60008000c00 */
[----:B---3--:R-:W-:Y:S01]  /*0e70*/  DFMA R8, R22, R8, R26 ;  /* 0x000000081608722b */ /* 0x008fe2000000001a */
[----:B------:R-:W3:Y:S04]  /*0e80*/  LDG.E.64 R22, desc[UR8][R6.64+-0x30] ;  /* 0xffffd00806167981 */ /* 0x000ee8000c1e1b00 */
[----:B------:R-:W3:Y:S03]  /*0e90*/  LDG.E.64 R26, desc[UR8][R6.64+-0x28] ;  /* 0xffffd808061a7981 */ /* 0x000ee6000c1e1b00 */
[----:B----4-:R-:W-:-:S02]  /*0ea0*/  DFMA R14, R10, R14, R8 ;  /* 0x0000000e0a0e722b */ /* 0x010fc40000000008 */
[----:B------:R-:W0:Y:S06]  /*0eb0*/  LDS.128 R8, [R3+UR6+0x130] ;  /* 0x0001300603087984 */ /* 0x000e2c0008000c00 */
[----:B0-----:R-:W-:Y:S02]  /*0ec0*/  DFMA R8, R12, R8, R14 ;  /* 0x000000080c08722b */ /* 0x001fe4000000000e */
[----:B------:R-:W0:Y:S06]  /*0ed0*/  LDS.128 R12, [R3+UR6+0x140] ;  /* 0x00014006030c7984 */ /* 0x000e2c0008000c00 */
[----:B------:R-:W-:Y:S01]  /*0ee0*/  DFMA R8, R10, R18, R8 ;  /* 0x000000120a08722b */ /* 0x000fe20000000008 */
[----:B------:R-:W4:Y:S07]  /*0ef0*/  LDG.E.64 R18, desc[UR8][R6.64+-0x18] ;  /* 0xffffe80806127981 */ /* 0x000f2e000c1e1b00 */
[----:B0-----:R-:W-:-:S02]  /*0f00*/  DFMA R12, R16, R12, R8 ;  /* 0x0000000c100c722b */ /* 0x001fc40000000008 */
[----:B------:R-:W3:Y:S04]  /*0f10*/  LDS.128 R8, [R3+UR6+0x150] ;  /* 0x0001500603087984 */ /* 0x000ee80008000c00 */
[----:B------:R-:W4:Y:S02]  /*0f20*/  LDG.E.64 R16, desc[UR8][R6.64+-0x8] ;  /* 0xfffff80806107981 */ /* 0x000f24000c1e1b00 */
[----:B--2---:R-:W-:Y:S02]  /*0f30*/  DFMA R12, R14, R20, R12 ;  /* 0x000000140e0c722b */ /* 0x004fe4000000000c */
[----:B------:R-:W2:Y:S06]  /*0f40*/  LDG.E.64 R20, desc[UR8][R6.64+-0x10] ;  /* 0xfffff00806147981 */ /* 0x000eac000c1e1b00 */
[----:B---3--:R-:W-:Y:S01]  /*0f50*/  DFMA R8, R22, R8, R12 ;  /* 0x000000081608722b */ /* 0x008fe2000000000c */
[----:B------:R-:W3:Y:S04]  /*0f60*/  LDG.E.64 R22, desc[UR8][R6.64] ;  /* 0x0000000806167981 */ /* 0x000ee8000c1e1b00 */
[----:B------:R-:W0:Y:S03]  /*0f70*/  LDS.128 R12, [R3+UR6+0x160] ;  /* 0x00016006030c7984 */ /* 0x000e260008000c00 */
[----:B------:R-:W-:Y:S01]  /*0f80*/  DFMA R8, R10, R26, R8 ;  /* 0x0000001a0a08722b */ /* 0x000fe20000000008 */
[----:B------:R-:W3:Y:S07]  /*0f90*/  LDG.E.64 R26, desc[UR8][R6.64+0x8] ;  /* 0x00000808061a7981 */ /* 0x000eee000c1e1b00 */
[----:B0-----:R-:W-:-:S02]  /*0fa0*/  DFMA R12, R24, R12, R8 ;  /* 0x0000000c180c722b */ /* 0x001fc40000000008 */
[----:B------:R-:W2:Y:S04]  /*0fb0*/  LDS.128 R8, [R3+UR6+0x170] ;  /* 0x0001700603087984 */ /* 0x000ea80008000c00 */
[----:B------:R-:W3:Y:S02]  /*0fc0*/  LDG.E.64 R24, desc[UR8][R6.64+0x10] ;  /* 0x0000100806187981 */ /* 0x000ee4000c1e1b00 */
[----:B----4-:R-:W-:Y:S02]  /*0fd0*/  DFMA R12, R14, R18, R12 ;  /* 0x000000120e0c722b */ /* 0x010fe4000000000c */
[----:B------:R-:W4:Y:S06]  /*0fe0*/  LDG.E.64 R18, desc[UR8][R6.64+0x20] ;  /* 0x0000200806127981 */ /* 0x000f2c000c1e1b00 */
[----:B--2---:R-:W-:-:S02]  /*0ff0*/  DFMA R8, R20, R8, R12 ;  /* 0x000000081408722b */ /* 0x004fc4000000000c */
[----:B------:R-:W3:Y:S04]  /*1000*/  LDS.128 R12, [R3+UR6+0x180] ;  /* 0x00018006030c7984 */ /* 0x000ee80008000c00 */
[----:B------:R-:W2:Y:S02]  /*1010*/  LDG.E.64 R20, desc[UR8][R6.64+0x18] ;  /* 0x0000180806147981 */ /* 0x000ea4000c1e1b00 */
[----:B------:R-:W-:Y:S02]  /*1020*/  DFMA R8, R10, R16, R8 ;  /* 0x000000100a08722b */ /* 0x000fe40000000008 */
[----:B------:R-:W4:Y:S06]  /*1030*/  LDG.E.64 R16, desc[UR8][R6.64+0x28] ;  /* 0x0000280806107981 */ /* 0x000f2c000c1e1b00 */
[----:B---3--:R-:W-:Y:S01]  /*1040*/  DFMA R8, R22, R12, R8 ;  /* 0x0000000c1608722b */ /* 0x008fe20000000008 */
[----:B------:R-:W3:Y:S07]  /*1050*/  LDG.E.64 R22, desc[UR8][R6.64+0x30] ;  /* 0x0000300806167981 */ /* 0x000eee000c1e1b00 */
[----:B------:R-:W-:Y:S01]  /*1060*/  DFMA R8, R14, R26, R8 ;  /* 0x0000001a0e08722b */ /* 0x000fe20000000008 */
[----:B------:R-:W0:Y:S07]  /*1070*/  LDS.128 R12, [R3+UR6+0x190] ;  /* 0x00019006030c7984 */ /* 0x000e2e0008000c00 */
[----:B0-----:R-:W-:-:S02]  /*1080*/  DFMA R12, R24, R12, R8 ;  /* 0x0000000c180c722b */ /* 0x001fc40000000008 */
[----:B------:R-:W4:Y:S01]  /*1090*/  LDS.128 R8, [R3+UR6+0x1a0] ;  /* 0x0001a00603087984 */ /* 0x000f220008000c00 */
[----:B------:R-:W-:-:S05]  /*10a0*/  IADD3 R2, PT, PT, R2, 0x40, RZ ;  /* 0x0000004002027810 */ /* 0x000fca0007ffe0ff */
[----:B--2---:R-:W-:Y:S02]  /*10b0*/  DFMA R20, R14, R20, R12 ;  /* 0x000000140e14722b */ /* 0x004fe4000000000c */
[----:B------:R0:W3:Y:S06]  /*10c0*/  LDS.128 R12, [R3+UR6+0x1b0] ;  /* 0x0001b006030c7984 */ /* 0x0000ec0008000c00 */
[----:B----4-:R-:W-:Y:S01]  /*10d0*/  DFMA R8, R18, R8, R20 ;  /* 0x000000081208722b */ /* 0x010fe20000000014 */
[----:B0-----:R-:W-:-:S07]  /*10e0*/  IADD3 R3, PT, PT, R3, 0x200, RZ ;  /* 0x0000020003037810 */ /* 0x001fce0007ffe0ff */
[----:B------:R-:W-:Y:S01]  /*10f0*/  DFMA R8, R10, R16, R8 ;  /* 0x000000100a08722b */ /* 0x000fe20000000008 */
[----:B------:R-:W-:-:S07]  /*1100*/  ISETP.NE.AND P0, PT, R3, 0x440, PT ;  /* 0x000004400300780c */ /* 0x000fce0003f05270 */
[----:B---3--:R-:W-:-:S08]  /*1110*/  DFMA R8, R22, R12, R8 ;  /* 0x0000000c1608722b */ /* 0x008fd00000000008 */
[----:B------:R-:W-:Y:S01]  /*1120*/  DFMA R28, R14, R28, R8 ;  /* 0x0000001c0e1c722b */ /* 0x000fe20000000008 */
[----:B------:R-:W-:Y:S10]  /*1130*/  @P0 BRA `(.L_x_12) ;  /* 0xfffffff400540947 */ /* 0x000ff4000383ffff */
[----:B------:R-:W0:Y:S02]  /*1140*/  LDC.64 R2, c[0x0][0x398] ;  /* 0x0000e600ff027b82 */ /* 0x000e240000000a00 */
[----:B0-----:R-:W-:-:S05]  /*1150*/  IMAD.WIDE R2, R0, 0x8, R2 ;  /* 0x0000000800027825 */ /* 0x001fca00078e0202 */
[----:B------:R-:W-:Y:S01]  /*1160*/  STG.E.64 desc[UR8][R2.64], R28 ;  /* 0x0000001c02007986 */ /* 0x000fe2000c101b08 */
[----:B------:R-:W-:Y:S05]  /*1170*/  EXIT ;  /* 0x000000000000794d */ /* 0x000fea0003800000 */
.L_x_13:
        /* <DEDUP_REMOVED lines=16> */
.L_x_25:


//--------------------- .text._Z21forward_hidden_kernelPKdS0_S0_Pd --------------------------
	.section	.text._Z21forward_hidden_kernelPKdS0_S0_Pd,"ax",@progbits
	.align	128
        .global         _Z21forward_hidden_kernelPKdS0_S0_Pd
        .type           _Z21forward_hidden_kernelPKdS0_S0_Pd,@function
        .size           _Z21forward_hidden_kernelPKdS0_S0_Pd,(.L_x_26 - _Z21forward_hidden_kernelPKdS0_S0_Pd)
        .other          _Z21forward_hidden_kernelPKdS0_S0_Pd,@"STO_CUDA_ENTRY STV_DEFAULT"
_Z21forward_hidden_kernelPKdS0_S0_Pd:
.text._Z21forward_hidden_kernelPKdS0_S0_Pd:
        /* <DEDUP_REMOVED lines=10> */
[----:B------:R-:W-:Y:S01]  /*00a0*/  IMAD.IADD R6, R3, 0x1, R2 ;  /* 0x0000000103067824 */ /* 0x000fe200078e0202 */
[----:B------:R-:W-:Y:S01]  /*00b0*/  ISETP.NE.U32.AND P2, PT, R2, RZ, PT ;  /* 0x000000ff0200720c */ /* 0x000fe20003f45070 */
[----:B------:R-:W-:Y:S03]  /*00c0*/  BSSY.RECONVERGENT B1, `(.L_x_16) ;  /* 0x000002b000017945 */ /* 0x000fe60003800200 */
[C---:B------:R-:W-:Y:S02]  /*00d0*/  ISETP.GE.U32.AND P0, PT, R6.reuse, 0x310, PT ;  /* 0x000003100600780c */ /* 0x040fe40003f06070 */
[----:B------:R-:W-:Y:S02]  /*00e0*/  VIMNMX.U32 R7, PT, PT, R6, 0x310, !PT ;  /* 0x0000031006077848 */ /* 0x000fe40007fe0000 */
[----:B------:R-:W-:-:S04]  /*00f0*/  SEL R8, RZ, 0x1, P0 ;  /* 0x00000001ff087807 */ /* 0x000fc80000000000 */
[----:B------:R-:W-:Y:S01]  /*0100*/  IADD3 R7, PT, PT, R7, -R6, -R8 ;  /* 0x8000000607077210 */ /* 0x000fe20007ffe808 */
[----:B0-----:R-:W0:Y:S02]  /*0110*/  MUFU.RCP R9, R9 ;  /* 0x0000000900097308 */ /* 0x001e240000001000 */
[----:B0-----:R-:W-:-:S06]  /*0120*/  VIADD R4, R9, 0xffffffe ;  /* 0x0ffffffe09047836 */ /* 0x001fcc0000000000 */
[----:B------:R0:W1:Y:S02]  /*0130*/  F2I.FTZ.U32.TRUNC.NTZ R5, R4 ;  /* 0x0000000400057305 */ /* 0x000064000021f000 */
[----:B0-----:R-:W-:Y:S01]  /*0140*/  HFMA2 R4, -RZ, RZ, 0, 0 ;  /* 0x00000000ff047431 */ /* 0x001fe200000001ff */
[----:B-1----:R-:W-:-:S05]  /*0150*/  IADD3 R11, PT, PT, RZ, -R5, RZ ;  /* 0x80000005ff0b7210 */ /* 0x002fca0007ffe0ff */
[----:B------:R-:W-:-:S04]  /*0160*/  IMAD R11, R11, R2, RZ ;  /* 0x000000020b0b7224 */ /* 0x000fc800078e02ff */
[----:B------:R-:W-:-:S06]  /*0170*/  IMAD.HI.U32 R10, R5, R11, R4 ;  /* 0x0000000b050a7227 */ /* 0x000fcc00078e0004 */
[----:B------:R-:W-:-:S04]  /*0180*/  IMAD.HI.U32 R5, R10, R7, RZ ;  /* 0x000000070a057227 */ /* 0x000fc800078e00ff */
[----:B------:R-:W-:-:S04]  /*0190*/  IMAD.MOV R4, RZ, RZ, -R5 ;  /* 0x000000ffff047224 */ /* 0x000fc800078e0a05 */
[----:B------:R-:W-:-:S05]  /*01a0*/  IMAD R7, R2, R4, R7 ;  /* 0x0000000402077224 */ /* 0x000fca00078e0207 */
[----:B------:R-:W-:-:S13]  /*01b0*/  ISETP.GE.U32.AND P0, PT, R7, R2, PT ;  /* 0x000000020700720c */ /* 0x000fda0003f06070 */
[----:B------:R-:W-:Y:S01]  /*01c0*/  @P0 IADD3 R7, PT, PT, R7, -R2, RZ ;  /* 0x8000000207070210 */ /* 0x000fe20007ffe0ff */
[----:B------:R-:W-:-:S03]  /*01d0*/  @P0 VIADD R5, R5, 0x1 ;  /* 0x0000000105050836 */ /* 0x000fc60000000000 */
[----:B------:R-:W-:-:S13]  /*01e0*/  ISETP.GE.U32.AND P1, PT, R7, R2, PT ;  /* 0x000000020700720c */ /* 0x000fda0003f26070 */
[----:B------:R-:W-:Y:S02]  /*01f0*/  @P1 IADD3 R5, PT, PT, R5, 0x1, RZ ;  /* 0x0000000105051810 */ /* 0x000fe40007ffe0ff */
[----:B------:R-:W-:-:S05]  /*0200*/  @!P2 LOP3.LUT R5, RZ, R2, RZ, 0x33, !PT ;  /* 0x00000002ff05a212 */ /* 0x000fca00078e33ff */
[----:B------:R-:W-:-:S05]  /*0210*/  IMAD.IADD R6, R8, 0x1, R5 ;  /* 0x0000000108067824 */ /* 0x000fca00078e0205 */
[C---:B------:R-:W-:Y:S02]  /*0220*/  LOP3.LUT R4, R6.reuse, 0x3, RZ, 0xc0, !PT ;  /* 0x0000000306047812 */ /* 0x040fe400078ec0ff */
[----:B------:R-:W-:Y:S02]  /*0230*/  ISETP.GE.U32.AND P1, PT, R6, 0x3, PT ;  /* 0x000000030600780c */ /* 0x000fe40003f26070 */
[----:B------:R-:W-:-:S13]  /*0240*/  ISETP.NE.AND P0, PT, R4, 0x3, PT ;  /* 0x000000030400780c */ /* 0x000fda0003f05270 */
[----:B------:R-:W-:Y:S05]  /*0250*/  @!P0 BRA `(.L_x_17) ;  /* 0x0000000000448947 */ /* 0x000fea0003800000 */
[----:B------:R-:W0:Y:S01]  /*0260*/  S2UR UR5, SR_CgaCtaId ;  /* 0x00000000000579c3 */ /* 0x000e220000008800 */
[----:B------:R-:W-:Y:S01]  /*0270*/  UMOV UR4, 0x400 ;  /* 0x0000040000047882 */ /* 0x000fe20000000000 */
[----:B------:R-:W-:-:S04]  /*0280*/  IADD3 R6, PT, PT, R6, 0x1, RZ ;  /* 0x0000000106067810 */ /* 0x000fc80007ffe0ff */
[----:B------:R-:W-:Y:S02]  /*0290*/  LOP3.LUT R6, R6, 0x3, RZ, 0xc0, !PT ;  /* 0x0000000306067812 */ /* 0x000fe400078ec0ff */
[----:B------:R-:W1:Y:S03]  /*02a0*/  LDC.64 R4, c[0x0][0x390] ;  /* 0x0000e400ff047b82 */ /* 0x000e660000000a00 */
[----:B------:R-:W-:Y:S01]  /*02b0*/  IMAD.MOV R8, RZ, RZ, -R6 ;  /* 0x000000ffff087224 */ /* 0x000fe200078e0a06 */
[----:B0-----:R-:W-:-:S06]  /*02c0*/  ULEA UR4, UR5, UR4, 0x18 ;  /* 0x0000000405047291 */ /* 0x001fcc000f8ec0ff */
[C---:B------:R-:W-:Y:S01]  /*02d0*/  LEA R9, R3.reuse, UR4, 0x3 ;  /* 0x0000000403097c11 */ /* 0x040fe2000f8e18ff */
[----:B-1----:R-:W-:-:S04]  /*02e0*/  IMAD.WIDE.U32 R4, R3, 0x8, R4 ;  /* 0x0000000803047825 */ /* 0x002fc800078e0004 */
[----:B------:R-:W-:-:S07]  /*02f0*/  IMAD R3, R6, R2, R3 ;  /* 0x0000000206037224 */ /* 0x000fce00078e0203 */
.L_x_18:
[----:B------:R0:W2:Y:S01]  /*0300*/  LDG.E.64 R6, desc[UR6][R4.64] ;  /* 0x0000000604067981 */ /* 0x0000a2000c1e1b00 */
[----:B------:R-:W-:-:S04]  /*0310*/  IADD3 R8, PT, PT, R8, 0x1, RZ ;  /* 0x0000000108087810 */ /* 0x000fc80007ffe0ff */
[----:B------:R-:W-:Y:S01]  /*0320*/  ISETP.NE.AND P0, PT, R8, RZ, PT ;  /* 0x000000ff0800720c */ /* 0x000fe20003f05270 */
[C---:B0-----:R-:W-:Y:S01]  /*0330*/  IMAD.WIDE.U32 R4, R2.reuse, 0x8, R4 ;  /* 0x0000000802047825 */ /* 0x041fe200078e0004 */
[----:B--2---:R0:W-:Y:S03]  /*0340*/  STS.64 [R9], R6 ;  /* 0x0000000609007388 */ /* 0x0041e60000000a00 */
[----:B0-----:R-:W-:-:S08]  /*0350*/  IMAD R9, R2, 0x8, R9 ;  /* 0x0000000802097824 */ /* 0x001fd000078e0209 */
[----:B------:R-:W-:Y:S05]  /*0360*/  @P0 BRA `(.L_x_18) ;  /* 0xfffffffc00e40947 */ /* 0x000fea000383ffff */
.L_x_17:
[----:B------:R-:W-:Y:S05]  /*0370*/  BSYNC.RECONVERGENT B1 ;  /* 0x0000000000017941 */ /* 0x000fea0003800200 */
.L_x_16:
[----:B------:R-:W-:Y:S05]  /*0380*/  @!P1 BRA `(.L_x_15) ;  /* 0x00000000007c9947 */ /* 0x000fea0003800000 */
[----:B------:R-:W0:Y:S01]  /*0390*/  S2UR UR5, SR_CgaCtaId ;  /* 0x00000000000579c3 */ /* 0x000e220000008800 */
[----:B------:R-:W-:Y:S01]  /*03a0*/  UMOV UR4, 0x400 ;  /* 0x0000040000047882 */ /* 0x000fe20000000000 */
[C---:B------:R-:W-:Y:S01]  /*03b0*/  LEA R15, R2.reuse, R3, 0x1 ;  /* 0x00000003020f7211 */ /* 0x040fe200078e08ff */
[----:B------:R-:W-:Y:S02]  /*03c0*/  IMAD R17, R2, 0x3, R3 ;  /* 0x0000000302117824 */ /* 0x000fe400078e0203 */
[----:B------:R-:W-:-:S03]  /*03d0*/  IMAD.IADD R19, R3, 0x1, R2 ;  /* 0x0000000103137824 */ /* 0x000fc600078e0202 */
[----:B------:R-:W1:Y:S01]  /*03e0*/  LDC.64 R4, c[0x0][0x390] ;  /* 0x0000e400ff047b82 */ /* 0x000e620000000a00 */
[----:B0-----:R-:W-:-:S06]  /*03f0*/  ULEA UR4, UR5, UR4, 0x18 ;  /* 0x0000000405047291 */ /* 0x001fcc000f8ec0ff */
[----:B------:R-:W-:-:S07]  /*0400*/  LEA R21, R3, UR4, 0x3 ;  /* 0x0000000403157c11 */ /* 0x000fce000f8e18ff */
.L_x_19:
        /* <DEDUP_REMOVED lines=8> */
[C---:B------:R-:W-:Y:S01]  /*0490*/  LEA R23, R2.reuse, R21, 0x3 ;  /* 0x0000001502177211 */ /* 0x040fe200078e18ff */
[----:B------:R-:W-:-:S02]  /*04a0*/  IMAD R25, R2, 0x10, R21 ;  /* 0x0000001002197824 */ /* 0x000fc400078e0215 */
[C---:B------:R-:W-:Y:S01]  /*04b0*/  IMAD R27, R2.reuse, 0x18, R21 ;  /* 0x00000018021b7824 */ /* 0x040fe200078e0215 */
[----:B------:R-:W-:-:S04]  /*04c0*/  IADD3 R3, PT, PT, R2, R3, R2 ;  /* 0x0000000302037210 */ /* 0x000fc80007ffe002 */
[----:B------:R-:W-:-:S04]  /*04d0*/  IADD3 R3, PT, PT, R2, R3, R2 ;  /* 0x0000000302037210 */ /* 0x000fc80007ffe002 */
[----:B------:R-:W-:Y:S01]  /*04e0*/  ISETP.GE.U32.AND P0, PT, R3, 0x310, PT ;  /* 0x000003100300780c */ /* 0x000fe20003f06070 */
[C---:B------:R-:W-:Y:S01]  /*04f0*/  IMAD R17, R2.reuse, 0x4, R17 ;  /* 0x0000000402117824 */ /* 0x040fe200078e0211 */
[C---:B------:R-:W-:Y:S02]  /*0500*/  LEA R15, R2.reuse, R15, 0x2 ;  /* 0x0000000f020f7211 */ /* 0x040fe400078e10ff */
[C---:B------:R-:W-:Y:S01]  /*0510*/  LEA R19, R2.reuse, R19, 0x2 ;  /* 0x0000001302137211 */ /* 0x040fe200078e10ff */
[----:B--2---:R0:W-:Y:S04]  /*0520*/  STS.64 [R21], R8 ;  /* 0x0000000815007388 */ /* 0x0041e80000000a00 */
[----:B---3--:R2:W-:Y:S04]  /*0530*/  STS.64 [R23], R10 ;  /* 0x0000000a17007388 */ /* 0x0085e80000000a00 */
[----:B----4-:R2:W-:Y:S04]  /*0540*/  STS.64 [R25], R12 ;  /* 0x0000000c19007388 */ /* 0x0105e80000000a00 */
[----:B-----5:R2:W-:Y:S01]  /*0550*/  STS.64 [R27], R6 ;  /* 0x000000061b007388 */ /* 0x0205e20000000a00 */
[----:B0-----:R-:W-:Y:S01]  /*0560*/  IMAD R21, R2, 0x20, R21 ;  /* 0x0000002002157824 */ /* 0x001fe200078e0215 */
[----:B------:R-:W-:Y:S06]  /*0570*/  @!P0 BRA `(.L_x_19) ;  /* 0xfffffffc00a48947 */ /* 0x000fec000383ffff */
.L_x_15:
[----:B------:R-:W-:Y:S05]  /*0580*/  BSYNC.RECONVERGENT B0 ;  /* 0x0000000000007941 */ /* 0x000fea0003800200 */
.L_x_14:
[----:B------:R-:W-:Y:S01]  /*0590*/  BAR.SYNC.DEFER_BLOCKING 0x0 ;  /* 0x0000000000007b1d */ /* 0x000fe20000010000 */
[----:B------:R-:W-:-:S13]  /*05a0*/  ISETP.GT.AND P0, PT, R0, 0x7f, PT ;  /* 0x0000007f0000780c */ /* 0x000fda0003f04270 */
[----:B------:R-:W-:Y:S05]  /*05b0*/  @P0 EXIT ;  /* 0x000000000000094d */ /* 0x000fea0003800000 */
[----:B------:R-:W0:Y:S01]  /*05c0*/  LDCU.64 UR4, c[0x0][0x380] ;  /* 0x00007000ff0477ac */ /* 0x000e220008000a00 */
[----:B------:R-:W1:Y:S01]  /*05d0*/  LDC.64 R8, c[0x0][0x388] ;  /* 0x0000e200ff087b82 */ /* 0x000e620000000a00 */
[----:B------:R-:W-:Y:S01]  /*05e0*/  IMAD R2, R0, 0x310, RZ ;  /* 0x0000031000027824 */ /* 0x000fe200078e02ff */
[----:B0-----:R-:W-:-:S04]  /*05f0*/  UIADD3 UR4, UP0, UPT, UR4, 0x40, URZ ;  /* 0x0000004004047890 */ /* 0x001fc8000ff1e0ff */
[----:B------:R-:W-:Y:S02]  /*0600*/  UIADD3.X UR5, UPT, UPT, URZ, UR5, URZ, UP0, !UPT ;  /* 0x00000005ff057290 */ /* 0x000fe400087fe4ff */
[----:B------:R-:W-:Y:S01]  /*0610*/  MOV R4, UR4 ;  /* 0x0000000400047c02 */ /* 0x000fe20008000f00 */
[----:B-1----:R-:W-:-:S04]  /*0620*/  IMAD.WIDE R8, R0, 0x8, R8 ;  /* 0x0000000800087825 */ /* 0x002fc800078e0208 */
[----:B------:R-:W-:Y:S02]  /*0630*/  IMAD.U32 R5, RZ, RZ, UR5 ;  /* 0x00000005ff057e24 */ /* 0x000fe4000f8e00ff */
[----:B------:R-:W3:Y:S01]  /*0640*/  LDG.E.64 R8, desc[UR6][R8.64] ;  /* 0x0000000608087981 */ /* 0x000ee2000c1e1b00 */
[----:B--2---:R-:W-:-:S05]  /*0650*/  IMAD.WIDE R22, R2, 0x8, R4 ;  /* 0x0000000802167825 */ /* 0x004fca00078e0204 */
[----:B------:R-:W3:Y:S04]  /*0660*/  LDG.E.64 R10, desc[UR6][R22.64+-0x40] ;  /* 0xffffc006160a7981 */ /* 0x000ee8000c1e1b00 */
[----:B------:R-:W2:Y:S04]  /*0670*/  LDG.E.64 R26, desc[UR6][R22.64+-0x38] ;  /* 0xffffc806161a7981 */ /* 0x000ea8000c1e1b00 */
[----:B------:R-:W4:Y:S04]  /*0680*/  LDG.E.64 R20, desc[UR6][R22.64+-0x30] ;  /* 0xffffd00616147981 */ /* 0x000f28000c1e1b00 */
[----:B------:R-:W5:Y:S04]  /*0690*/  LDG.E.64 R18, desc[UR6][R22.64+-0x28] ;  /* 0xffffd80616127981 */ /* 0x000f68000c1e1b00 */
[----:B------:R-:W5:Y:S04]  /*06a0*/  LDG.E.64 R16, desc[UR6][R22.64+-0x20] ;  /* 0xffffe00616107981 */ /* 0x000f68000c1e1b00 */
[----:B------:R-:W5:Y:S04]  /*06b0*/  LDG.E.64 R6, desc[UR6][R22.64+-0x18] ;  /* 0xffffe80616067981 */ /* 0x000f68000c1e1b00 */
[----:B------:R-:W5:Y:S01]  /*06c0*/  LDG.E.64 R24, desc[UR6][R22.64+-0x10] ;  /* 0xfffff00616187981 */ /* 0x000f62000c1e1b00 */
[----:B------:R-:W0:Y:S01]  /*06d0*/  S2UR UR5, SR_CgaCtaId ;  /* 0x00000000000579c3 */ /* 0x000e220000008800 */
[----:B------:R-:W-:-:S02]  /*06e0*/  UMOV UR4, 0x400 ;  /* 0x0000040000047882 */ /* 0x000fc40000000000 */
[----:B------:R-:W5:Y:S04]  /*06f0*/  LDG.E.64 R30, desc[UR6][R22.64+-0x8] ;  /* 0xfffff806161e7981 */ /* 0x000f68000c1e1b00 */
[----:B------:R-:W5:Y:S01]  /*0700*/  LDG.E.64 R28, desc[UR6][R22.64] ;  /* 0x00000006161c7981 */ /* 0x000f62000c1e1b00 */
[----:B0-----:R-:W-:-:S09]  /*0710*/  ULEA UR4, UR5, UR4, 0x18 ;  /* 0x0000000405047291 */ /* 0x001fd2000f8ec0ff */
[----:B------:R-:W3:Y:S02]  /*0720*/  LDS.128 R12, [UR4] ;  /* 0x00000004ff0c7984 */ /* 0x000ee40008000c00 */
[----:B---3--:R-:W-:Y:S02]  /*0730*/  DFMA R12, R10, R12, R8 ;  /* 0x0000000c0a0c722b */ /* 0x008fe40000000008 */
[----:B------:R-:W4:Y:S06]  /*0740*/  LDS.128 R8, [UR4+0x10] ;  /* 0x00001004ff087984 */ /* 0x000f2c0008000c00 */
[----:B--2---:R-:W-:Y:S01]  /*0750*/  DFMA R12, R14, R26, R12 ;  /* 0x0000001a0e0c722b */ /* 0x004fe2000000000c */
[----:B------:R-:W2:Y:S07]  /*0760*/  LDG.E.64 R26, desc[UR6][R22.64+0x28] ;  /* 0x00002806161a7981 */ /* 0x000eae000c1e1b00 */
[----:B----4-:R-:W-:-:S02]  /*0770*/  DFMA R8, R20, R8, R12 ;  /* 0x000000081408722b */ /* 0x010fc4000000000c */
[----:B------:R-:W0:Y:S04]  /*0780*/  LDS.128 R12, [UR4+0x20] ;  /* 0x00002004ff0c7984 */ /* 0x000e280008000c00 */
[----:B------:R-:W3:Y:S02]  /*0790*/  LDG.E.64 R20, desc[UR6][R22.64+0x20] ;  /* 0x0000200616147981 */ /* 0x000ee4000c1e1b00 */
[----:B-----5:R-:W-:Y:S02]  /*07a0*/  DFMA R8, R10, R18, R8 ;  /* 0x000000120a08722b */ /* 0x020fe40000000008 */
[----:B------:R-:W4:Y:S06]  /*07b0*/  LDG.E.64 R18, desc[UR6][R22.64+0x8] ;  /* 0x0000080616127981 */ /* 0x000f2c000c1e1b00 */
[----:B0-----:R-:W-:-:S02]  /*07c0*/  DFMA R12, R16, R12, R8 ;  /* 0x0000000c100c722b */ /* 0x001fc40000000008 */
[----:B------:R-:W0:Y:S04]  /*07d0*/  LDS.128 R8, [UR4+0x30] ;  /* 0x00003004ff087984 */ /* 0x000e280008000c00 */
[----:B------:R-:W5:Y:S02]  /*07e0*/  LDG.E.64 R16, desc[UR6][R22.64+0x10] ;  /* 0x0000100616107981 */ /* 0x000f64000c1e1b00 */
[----:B------:R-:W-:Y:S02]  /*07f0*/  DFMA R12, R14, R6, R12 ;  /* 0x000000060e0c722b */ /* 0x000fe4000000000c */
[----:B------:R-:W2:Y:S06]  /*0800*/  LDG.E.64 R6, desc[UR6][R22.64+0x18] ;  /* 0x0000180616067981 */ /* 0x000eac000c1e1b00 */
[----:B0-----:R-:W-:Y:S01]  /*0810*/  DFMA R8, R24, R8, R12 ;  /* 0x000000081808722b */ /* 0x001fe2000000000c */
[----:B------:R-:W3:Y:S04]  /*0820*/  LDG.E.64 R24, desc[UR6][R22.64+0x30] ;  /* 0x0000300616187981 */ /* 0x000ee8000c1e1b00 */
[----:B------:R-:W0:Y:S04]  /*0830*/  LDS.128 R12, [UR4+0x40] ;  /* 0x00004004ff0c7984 */ /* 0x000e280008000c00 */
[----:B------:R-:W3:Y:S01]  /*0840*/  LDG.E.64 R22, desc[UR6][R22.64+0x38] ;  /* 0x0000380616167981 */ /* 0x000ee2000c1e1b00 */
[----:B------:R-:W-:-:S08]  /*0850*/  DFMA R8, R10, R30, R8 ;  /* 0x0000001e0a08722b */ /* 0x000fd00000000008 */
[----:B0-----:R-:W-:Y:S02]  /*0860*/  DFMA R12, R28, R12, R8 ;  /* 0x0000000c1c0c722b */ /* 0x001fe40000000008 */
[----:B------:R-:W5:Y:S01]  /*0870*/  LDS.128 R8, [UR4+0x50] ;  /* 0x00005004ff087984 */ /* 0x000f620008000c00 */
[----:B------:R-:W-:Y:S01]  /*0880*/  MOV R3, 0xc0 ;  /* 0x000000c000037802 */ /* 0x000fe20000000f00 */
[----:B------:R-:W-:-:S04]  /*0890*/  VIADD R2, R2, 0x10 ;  /* 0x0000001002027836 */ /* 0x000fc80000000000 */
[----:B----4-:R-:W-:Y:S02]  /*08a0*/  DFMA R18, R14, R18, R12 ;  /* 0x000000120e12722b */ /* 0x010fe4000000000c */
[----:B------:R-:W3:Y:S06]  /*08b0*/  LDS.128 R12, [UR4+0x60] ;  /* 0x00006004ff0c7984 */ /* 0x000eec0008000c00 */
[----:B-----5:R-:W-:Y:S02]  /*08c0*/  DFMA R8, R16, R8, R18 ;  /* 0x000000081008722b */ /* 0x020fe40000000012 */
[----:B------:R-:W0:Y:S06]  /*08d0*/  LDS.128 R16, [UR4+0x70] ;  /* 0x00007004ff107984 */ /* 0x000e2c0008000c00 */
[----:B--2---:R-:W-:-:S08]  /*08e0*/  DFMA R6, R10, R6, R8 ;  /* 0x000000060a06722b */ /* 0x004fd00000000008 */
[----:B---3--:R-:W-:-:S08]  /*08f0*/  DFMA R6, R20, R12, R6 ;  /* 0x0000000c1406722b */ /* 0x008fd00000000006 */
[----:B------:R-:W-:-:S08]  /*0900*/  DFMA R6, R14, R26, R6 ;  /* 0x0000001a0e06722b */ /* 0x000fd00000000006 */
[----:B0-----:R-:W-:-:S08]  /*0910*/  DFMA R6, R24, R16, R6 ;  /* 0x000000101806722b */ /* 0x001fd00000000006 */
[----:B------:R-:W-:-:S11]  /*0920*/  DFMA R18, R18, R22, R6 ;  /* 0x000000161212722b */ /* 0x000fd60000000006 */
.L_x_20:
[----:B------:R-:W-:Y:S01]  /*0930*/  IMAD.WIDE R20, R2, 0x8, R4 ;  /* 0x0000000802147825 */ /* 0x000fe200078e0204 */
[----:B------:R-:W0:Y:S04]  /*0940*/  LDS.128 R8, [R3+UR4+-0x40] ;  /* 0xffffc00403087984 */ /* 0x000e280008000c00 */
[----:B------:R-:W0:Y:S04]  /*0950*/  LDG.E.64 R16, desc[UR6][R20.64+-0x40] ;  /* 0xffffc00614107981 */ /* 0x000e28000c1e1b00 */
[----:B------:R-:W2:Y:S04]  /*0960*/  LDG.E.64 R24, desc[UR6][R20.64+-0x38] ;  /* 0xffffc80614187981 */ /* 0x000ea8000c1e1b00 */
[----:B------:R-:W3:Y:S04]  /*0970*/  LDG.E.64 R22, desc[UR6][R20.64+-0x30] ;  /* 0xffffd00614167981 */ /* 0x000ee8000c1e1b00 */
[----:B------:R-:W4:Y:S04]  /*0980*/  LDG.E.64 R14, desc[UR6][R20.64+-0x28] ;  /* 0xffffd806140e7981 */ /* 0x000f28000c1e1b00 */
[----:B------:R-:W5:Y:S04]  /*0990*/  LDG.E.64 R6, desc[UR6][R20.64+-0x20] ;  /* 0xffffe00614067981 */ /* 0x000f68000c1e1b00 */
[----:B------:R-:W5:Y:S01]  /*09a0*/  LDG.E.64 R12, desc[UR6][R20.64+-0x18] ;  /* 0xffffe806140c7981 */ /* 0x000f62000c1e1b00 */
[----:B0-----:R-:W-:-:S03]  /*09b0*/  DFMA R8, R16, R8, R18 ;  /* 0x000000081008722b */ /* 0x001fc60000000012 */
[----:B------:R-:W5:Y:S04]  /*09c0*/  LDG.E.64 R16, desc[UR6][R20.64+-0x10] ;  /* 0xfffff00614107981 */ /* 0x000f68000c1e1b00 */
[----:B------:R-:W5:Y:S01]  /*09d0*/  LDG.E.64 R18, desc[UR6][R20.64+-0x8] ;  /* 0xfffff80614127981 */ /* 0x000f62000c1e1b00 */
[----:B--2---:R-:W-:-:S03]  /*09e0*/  DFMA R24, R10, R24, R8 ;  /* 0x000000180a18722b */ /* 0x004fc60000000008 */
[----:B------:R-:W3:Y:S05]  /*09f0*/  LDS.128 R8, [R3+UR4+-0x30] ;  /* 0xffffd00403087984 */ /* 0x000eea0008000c00 */
[----:B---3--:R-:W-:Y:S01]  /*0a00*/  DFMA R8, R22, R8, R24 ;  /* 0x000000081608722b */ /* 0x008fe20000000018 */
[----:B------:R-:W2:Y:S07]  /*0a10*/  LDG.E.64 R22, desc[UR6][R20.64] ;  /* 0x0000000614167981 */ /* 0x000eae000c1e1b00 */
[----:B----4-:R-:W-:Y:S01]  /*0a20*/  DFMA R24, R10, R14, R8 ;  /* 0x0000000e0a18722b */ /* 0x010fe20000000008 */
[----:B------:R-:W3:Y:S04]  /*0a30*/  LDG.E.64 R14, desc[UR6][R20.64+0x8] ;  /* 0x00000806140e7981 */ /* 0x000ee8000c1e1b00 */
[----:B------:R-:W5:Y:S03]  /*0a40*/  LDS.128 R8, [R3+UR4+-0x20] ;  /* 0xffffe00403087984 */ /* 0x000f660008000c00 */
[----:B-----5:R-:W-:Y:S01]  /*0a50*/  DFMA R8, R6, R8, R24 ;  /* 0x000000080608722b */ /* 0x020fe20000000018 */
[----:B------:R-:W4:Y:S07]  /*0a60*/  LDG.E.64 R6, desc[UR6][R20.64+0x10] ;  /* 0x0000100614067981 */ /* 0x000f2e000c1e1b00 */
[----:B------:R-:W-:Y:S01]  /*0a70*/  DFMA R24, R10, R12, R8 ;  /* 0x0000000c0a18722b */ /* 0x000fe20000000008 */
[----:B------:R-:W5:Y:S04]  /*0a80*/  LDG.E.64 R12, desc[UR6][R20.64+0x18] ;  /* 0x00001806140c7981 */ /* 0x000f68000c1e1b00 */
[----:B------:R-:W0:Y:S03]  /*0a90*/  LDS.128 R8, [R3+UR4+-0x10] ;  /* 0xfffff00403087984 */ /* 0x000e260008000c00 */
[----:B0-----:R-:W-:Y:S01]  /*0aa0*/  DFMA R8, R16, R8, R24 ;  /* 0x000000081008722b */ /* 0x001fe20000000018 */
[----:B------:R-:W5:Y:S07]  /*0ab0*/  LDG.E.64 R16, desc[UR6][R20.64+0x20] ;  /* 0x0000200614107981 */ /* 0x000f6e000c1e1b00 */
[----:B------:R-:W-:Y:S01]  /*0ac0*/  DFMA R24, R10, R18, R8 ;  /* 0x000000120a18722b */ /* 0x000fe20000000008 */
[----:B------:R-:W5:Y:S04]  /*0ad0*/  LDG.E.64 R18, desc[UR6][R20.64+0x28] ;  /* 0x0000280614127981 */ /* 0x000f68000c1e1b00 */
[----:B------:R-:W2:Y:S03]  /*0ae0*/  LDS.128 R8, [R3+UR4] ;  /* 0x0000000403087984 */ /* 0x000ea60008000c00 */
[----:B--2---:R-:W-:Y:S01]  /*0af0*/  DFMA R24, R22, R8, R24 ;  /* 0x000000081618722b */ /* 0x004fe20000000018 */
[----:B------:R-:W2:Y:S07]  /*0b00*/  LDG.E.64 R22, desc[UR6][R20.64+0x30] ;  /* 0x0000300614167981 */ /* 0x000eae000c1e1b00 */
[----:B---3--:R-:W-:Y:S01]  /*0b10*/  DFMA R24, R10, R14, R24 ;  /* 0x0000000e0a18722b */ /* 0x008fe20000000018 */
[----:B------:R0:W3:Y:S04]  /*0b20*/  LDG.E.64 R14, desc[UR6][R20.64+0x38] ;  /* 0x00003806140e7981 */ /* 0x0000e8000c1e1b00 */
[----:B------:R-:W4:Y:S01]  /*0b30*/  LDS.128 R8, [R3+UR4+0x10] ;  /* 0x0000100403087984 */ /* 0x000f220008000c00 */
[----:B------:R-:W-:-:S05]  /*0b40*/  IADD3 R27, PT, PT, R2, 0x10, RZ ;  /* 0x00000010021b7810 */ /* 0x000fca0007ffe0ff */
[----:B0-----:R-:W-:Y:S01]  /*0b50*/  IMAD.WIDE R20, R27, 0x8, R4 ;  /* 0x000000081b147825 */ /* 0x001fe200078e0204 */
[----:B----4-:R-:W-:-:S04]  /*0b60*/  DFMA R8, R6, R8, R24 ;  /* 0x000000080608722b */ /* 0x010fc80000000018 */
[----:B------:R-:W4:Y:S04]  /*0b70*/  LDG.E.64 R6, desc[UR6][R20.64+-0x40] ;  /* 0xffffc00614067981 */ /* 0x000f28000c1e1b00 */
[----:B-----5:R-:W-:Y:S01]  /*0b80*/  DFMA R24, R10, R12, R8 ;  /* 0x0000000c0a18722b */ /* 0x020fe20000000008 */
[----:B------:R-:W5:Y:S04]  /*0b90*/  LDG.E.64 R12, desc[UR6][R20.64+-0x38] ;  /* 0xffffc806140c7981 */ /* 0x000f68000c1e1b00 */
[----:B------:R-:W0:Y:S03]  /*0ba0*/  LDS.128 R8, [R3+UR4+0x20] ;  /* 0x0000200403087984 */ /* 0x000e260008000c00 */
[----:B0-----:R-:W-:Y:S01]  /*0bb0*/  DFMA R8, R16, R8, R24 ;  /* 0x000000081008722b */ /* 0x001fe20000000018 */
[----:B------:R-:W5:Y:S07]  /*0bc0*/  LDG.E.64 R16, desc[UR6][R20.64+-0x30] ;  /* 0xffffd00614107981 */ /* 0x000f6e000c1e1b00 */
[----:B------:R-:W-:Y:S01]  /*0bd0*/  DFMA R24, R10, R18, R8 ;  /* 0x000000120a18722b */ /* 0x000fe20000000008 */
[----:B------:R-:W5:Y:S04]  /*0be0*/  LDG.E.64 R18, desc[UR6][R20.64+-0x28] ;  /* 0xffffd80614127981 */ /* 0x000f68000c1e1b00 */
[----:B------:R-:W2:Y:S03]  /*0bf0*/  LDS.128 R8, [R3+UR4+0x30] ;  /* 0x0000300403087984 */ /* 0x000ea60008000c00 */
[----:B--2---:R-:W-:Y:S01]  /*0c00*/  DFMA R8, R22, R8, R24 ;  /* 0x000000081608722b */ /* 0x004fe20000000018 */
[----:B------:R-:W2:Y:S07]  /*0c10*/  LDG.E.64 R22, desc[UR6][R20.64+-0x20] ;  /* 0xffffe00614167981 */ /* 0x000eae000c1e1b00 */
[----:B---3--:R-:W-:Y:S01]  /*0c20*/  DFMA R24, R10, R14, R8 ;  /* 0x0000000e0a18722b */ /* 0x008fe20000000008 */
[----:B------:R-:W3:Y:S04]  /*0c30*/  LDG.E.64 R14, desc[UR6][R20.64+-0x18] ;  /* 0xffffe806140e7981 */ /* 0x000ee8000c1e1b00 */
[----:B------:R-:W4:Y:S03]  /*0c40*/  LDS.128 R8, [R3+UR4+0x40] ;  /* 0x0000400403087984 */ /* 0x000f260008000c00 */
[----:B----4-:R-:W-:Y:S01]  /*0c50*/  DFMA R8, R6, R8, R24 ;  /* 0x000000080608722b */ /* 0x010fe20000000018 */
[----:B------:R-:W4:Y:S07]  /*0c60*/  LDG.E.64 R6, desc[UR6][R20.64+-0x10] ;  /* 0xfffff00614067981 */ /* 0x000f2e000c1e1b00 */
        /* <DEDUP_REMOVED lines=21> */
[----:B------:R-:W2:Y:S04]  /*0dc0*/  LDS.128 R8, [R3+UR4+0x90] ;  /* 0x0000900403087984 */ /* 0x000ea80008000c00 */
[----:B------:R-:W5:Y:S01]  /*0dd0*/  LDG.E.64 R20, desc[UR6][R20.64+0x38] ;  /* 0x0000380614147981 */ /* 0x000f62000c1e1b00 */
[----:B------:R-:W-:-:S04]  /*0de0*/  VIADD R19, R2, 0x20 ;  /* 0x0000002002137836 */ /* 0x000fc80000000000 */
[----:B------:R-:W-:Y:S01]  /*0df0*/  IMAD.WIDE R18, R19, 0x8, R4 ;  /* 0x0000000813127825 */ /* 0x000fe200078e0204 */
[----:B--2---:R-:W-:-:S04]  /*0e00*/  DFMA R8, R22, R8, R24 ;  /* 0x000000081608722b */ /* 0x004fc80000000018 */
[----:B------:R-:W2:Y:S04]  /*0e10*/  LDG.E.64 R22, desc[UR6][R18.64+-0x40] ;  /* 0xffffc00612167981 */ /* 0x000ea8000c1e1b00 */
        /* <DEDUP_REMOVED lines=15> */
[----:B---3--:R-:W-:-:S02]  /*0f10*/  DFMA R24, R10, R14, R8 ;  /* 0x0000000e0a18722b */ /* 0x008fc40000000008 */
[----:B------:R-:W4:Y:S04]  /*0f20*/  LDS.128 R8, [R3+UR4+0xd0] ;  /* 0x0000d00403087984 */ /* 0x000f280008000c00 */
[----:B------:R-:W3:Y:S02]  /*0f30*/  LDG.E.64 R14, desc[UR6][R18.64+-0x8] ;  /* 0xfffff806120e7981 */ /* 0x000ee4000c1e1b00 */
[----:B----4-:R-:W-:Y:S02]  /*0f40*/  DFMA R8, R6, R8, R24 ;  /* 0x000000080608722b */ /* 0x010fe40000000018 */
[----:B------:R-:W4:Y:S06]  /*0f50*/  LDG.E.64 R6, desc[UR6][R18.64] ;  /* 0x0000000612067981 */ /* 0x000f2c000c1e1b00 */
        /* <DEDUP_REMOVED lines=13> */
[----:B----4-:R-:W-:-:S08]  /*1030*/  DFMA R24, R6, R8, R24 ;  /* 0x000000080618722b */ /* 0x010fd00000000018 */
[----:B-----5:R-:W-:Y:S01]  /*1040*/  DFMA R24, R10, R12, R24 ;  /* 0x0000000c0a18722b */ /* 0x020fe20000000018 */
[----:B------:R-:W0:Y:S04]  /*1050*/  LDS.128 R8, [R3+UR4+0x110] ;  /* 0x0001100403087984 */ /* 0x000e280008000c00 */
[----:B------:R-:W4:Y:S01]  /*1060*/  LDG.E.64 R12, desc[UR6][R18.64+0x30] ;  /* 0x00003006120c7981 */ /* 0x000f22000c1e1b00 */
[----:B------:R-:W-:-:S05]  /*1070*/  IADD3 R7, PT, PT, R2, 0x30, RZ ;  /* 0x0000003002077810 */ /* 0x000fca0007ffe0ff */
[----:B------:R-:W-:Y:S01]  /*1080*/  IMAD.WIDE R6, R7, 0x8, R4 ;  /* 0x0000000807067825 */ /* 0x000fe200078e0204 */
[----:B------:R-:W5:Y:S04]  /*1090*/  LDG.E.64 R18, desc[UR6][R18.64+0x38] ;  /* 0x0000380612127981 */ /* 0x000f68000c1e1b00 */
[----:B------:R-:W5:Y:S01]  /*10a0*/  LDG.E.64 R26, desc[UR6][R6.64+-0x28] ;  /* 0xffffd806061a7981 */ /* 0x000f62000c1e1b00 */
[----:B0-----:R-:W-:-:S03]  /*10b0*/  DFMA R8, R16, R8, R24 ;  /* 0x000000081008722b */ /* 0x001fc60000000018 */
[----:B------:R-:W5:Y:S05]  /*10c0*/  LDG.E.64 R16, desc[UR6][R6.64+-0x40] ;  /* 0xffffc00606107981 */ /* 0x000f6a000c1e1b00 */
[----:B------:R-:W-:Y:S01]  /*10d0*/  DFMA R24, R10, R20, R8 ;  /* 0x000000140a18722b */ /* 0x000fe20000000008 */
[----:B------:R-:W5:Y:S04]  /*10e0*/  LDG.E.64 R20, desc[UR6][R6.64+-0x38] ;  /* 0xffffc80606147981 */ /* 0x000f68000c1e1b00 */
[----:B------:R-:W2:Y:S03]  /*10f0*/  LDS.128 R8, [R3+UR4+0x120] ;  /* 0x0001200403087984 */ /* 0x000ea60008000c00 */
[----:B--2---:R-:W-:Y:S01]  /*1100*/  DFMA R8, R22, R8, R24 ;  /* 0x000000081608722b */ /* 0x004fe20000000018 */
[----:B------:R-:W2:Y:S04]  /*1110*/  LDG.E.64 R22, desc[UR6][R6.64+-0x30] ;  /* 0xffffd00606167981 */ /* 0x000ea8000c1e1b00 */
[----:B------:R-:W2:Y:S03]  /*1120*/  LDG.E.64 R24, desc[UR6][R6.64+-0x20] ;  /* 0xffffe00606187981 */ /* 0x000ea6000c1e1b00 */
[----:B---3--:R-:W-:-:S02]  /*1130*/  DFMA R14, R10, R14, R8 ;  /* 0x0000000e0a0e722b */ /* 0x008fc40000000008 */
[----:B------:R-:W4:Y:S06]  /*1140*/  LDS.128 R8, [R3+UR4+0x130] ;  /* 0x0001300403087984 */ /* 0x000f2c0008000c00 */
[----:B----4-:R-:W-:Y:S02]  /*1150*/  DFMA R8, R12, R8, R14 ;  /* 0x000000080c08722b */ /* 0x010fe4000000000e */
[----:B------:R-:W0:Y:S06]  /*1160*/  LDS.128 R12, [R3+UR4+0x140] ;  /* 0x00014004030c7984 */ /* 0x000e2c0008000c00 */
[----:B-----5:R-:W-:Y:S01]  /*1170*/  DFMA R8, R10, R18, R8 ;  /* 0x000000120a08722b */ /* 0x020fe20000000008 */
[----:B------:R-:W3:Y:S07]  /*1180*/  LDG.E.64 R18, desc[UR6][R6.64+-0x18] ;  /* 0xffffe80606127981 */ /* 0x000eee000c1e1b00 */
[----:B0-----:R-:W-:-:S02]  /*1190*/  DFMA R12, R16, R12, R8 ;  /* 0x0000000c100c722b */ /* 0x001fc40000000008 */
[----:B------:R-:W2:Y:S04]  /*11a0*/  LDS.128 R8, [R3+UR4+0x150] ;  /* 0x0001500403087984 */ /* 0x000ea80008000c00 */
[----:B------:R-:W4:Y:S02]  /*11b0*/  LDG.E.64 R16, desc[UR6][R6.64+-0x8] ;  /* 0xfffff80606107981 */ /* 0x000f24000c1e1b00 */
[----:B------:R-:W-:Y:S02]  /*11c0*/  DFMA R12, R14, R20, R12 ;  /* 0x000000140e0c722b */ /* 0x000fe4000000000c */
[----:B------:R-:W5:Y:S06]  /*11d0*/  LDG.E.64 R20, desc[UR6][R6.64+-0x10] ;  /* 0xfffff00606147981 */ /* 0x000f6c000c1e1b00 */
[----:B--2---:R-:W-:Y:S01]  /*11e0*/  DFMA R8, R22, R8, R12 ;  /* 0x000000081608722b */ /* 0x004fe2000000000c */
[----:B------:R-:W2:Y:S04]  /*11f0*/  LDG.E.64 R22, desc[UR6][R6.64] ;  /* 0x0000000606167981 */ /* 0x000ea8000c1e1b00 */
[----:B------:R-:W0:Y:S03]  /*1200*/  LDS.128 R12, [R3+UR4+0x160] ;  /* 0x00016004030c7984 */ /* 0x000e260008000c00 */
[----:B------:R-:W-:Y:S01]  /*1210*/  DFMA R8, R10, R26, R8 ;  /* 0x0000001a0a08722b */ /* 0x000fe20000000008 */
[----:B------:R-:W2:Y:S07]  /*1220*/  LDG.E.64 R26, desc[UR6][R6.64+0x8] ;  /* 0x00000806061a7981 */ /* 0x000eae000c1e1b00 */
[----:B0-----:R-:W-:-:S02]  /*1230*/  DFMA R12, R24, R12, R8 ;  /* 0x0000000c180c722b */ /* 0x001fc40000000008 */
[----:B------:R-:W5:Y:S04]  /*1240*/  LDS.128 R8, [R3+UR4+0x170] ;  /* 0x0001700403087984 */ /* 0x000f680008000c00 */
[----:B------:R-:W2:Y:S02]  /*1250*/  LDG.E.64 R24, desc[UR6][R6.64+0x10] ;  /* 0x0000100606187981 */ /* 0x000ea4000c1e1b00 */
[----:B---3--:R-:W-:Y:S02]  /*1260*/  DFMA R12, R14, R18, R12 ;  /* 0x000000120e0c722b */ /* 0x008fe4000000000c */
[----:B------:R-:W3:Y:S06]  /*1270*/  LDG.E.64 R18, desc[UR6][R6.64+0x20] ;  /* 0x0000200606127981 */ /* 0x000eec000c1e1b00 */
[----:B-----5:R-:W-:-:S02]  /*1280*/  DFMA R8, R20, R8, R12 ;  /* 0x000000081408722b */ /* 0x020fc4000000000c */
[----:B------:R-:W2:Y:S04]  /*1290*/  LDS.128 R12, [R3+UR4+0x180] ;  /* 0x00018004030c7984 */ /* 0x000ea80008000c00 */
[----:B------:R-:W5:Y:S02]  /*12a0*/  LDG.E.64 R20, desc[UR6][R6.64+0x18] ;  /* 0x0000180606147981 */ /* 0x000f64000c1e1b00 */
[----:B----4-:R-:W-:Y:S02]  /*12b0*/  DFMA R8, R10, R16, R8 ;  /* 0x000000100a08722b */ /* 0x010fe40000000008 */
[----:B------:R-:W4:Y:S06]  /*12c0*/  LDG.E.64 R16, desc[UR6][R6.64+0x28] ;  /* 0x0000280606107981 */ /* 0x000f2c000c1e1b00 */
[----:B--2---:R-:W-:Y:S01]  /*12d0*/  DFMA R8, R22, R12, R8 ;  /* 0x0000000c1608722b */ /* 0x004fe20000000008 */
[----:B------:R-:W2:Y:S04]  /*12e0*/  LDG.E.64 R22, desc[UR6][R6.64+0x30] ;  /* 0x0000300606167981 */ /* 0x000ea8000c1e1b00 */
[----:B------:R-:W2:Y:S03]  /*12f0*/  LDG.E.64 R6, desc[UR6][R6.64+0x38] ;  /* 0x0000380606067981 */ /* 0x000ea6000c1e1b00 */
[----:B------:R-:W-:Y:S01]  /*1300*/  DFMA R8, R14, R26, R8 ;  /* 0x0000001a0e08722b */ /* 0x000fe20000000008 */
[----:B------:R-:W0:Y:S07]  /*1310*/  LDS.128 R12, [R3+UR4+0x190] ;  /* 0x00019004030c7984 */ /* 0x000e2e0008000c00 */
[----:B0-----:R-:W-:-:S02]  /*1320*/  DFMA R12, R24, R12, R8 ;  /* 0x0000000c180c722b */ /* 0x001fc40000000008 */
[----:B------:R-:W3:Y:S01]  /*1330*/  LDS.128 R8, [R3+UR4+0x1a0] ;  /* 0x0001a00403087984 */ /* 0x000ee20008000c00 */
[----:B------:R-:W-:-:S05]  /*1340*/  IADD3 R2, PT, PT, R2, 0x40, RZ ;  /* 0x0000004002027810 */ /* 0x000fca0007ffe0ff */
[----:B-----5:R-:W-:Y:S02]  /*1350*/  DFMA R20, R14, R20, R12 ;  /* 0x000000140e14722b */ /* 0x020fe4000000000c */
[----:B------:R0:W2:Y:S06]  /*1360*/  LDS.128 R12, [R3+UR4+0x1b0] ;  /* 0x0001b004030c7984 */ /* 0x0000ac0008000c00 */
[----:B---3--:R-:W-:Y:S01]  /*1370*/  DFMA R8, R18, R8, R20 ;  /* 0x000000081208722b */ /* 0x008fe20000000014 */
[----:B0-----:R-:W-:-:S07]  /*1380*/  VIADD R3, R3, 0x200 ;  /* 0x0000020003037836 */ /* 0x001fce0000000000 */
[----:B----4-:R-:W-:Y:S01]  /*1390*/  DFMA R8, R10, R16, R8 ;  /* 0x000000100a08722b */ /* 0x010fe20000000008 */
[----:B------:R-:W-:-:S07]  /*13a0*/  ISETP.NE.AND P0, PT, R3, 0x18c0, PT ;  /* 0x000018c00300780c */ /* 0x000fce0003f05270 */
[----:B--2---:R-:W-:-:S08]  /*13b0*/  DFMA R8, R22, R12, R8 ;  /* 0x0000000c1608722b */ /* 0x004fd00000000008 */
[----:B------:R-:W-:Y:S01]  /*13c0*/  DFMA R18, R14, R6, R8 ;  /* 0x000000060e12722b */ /* 0x000fe20000000008 */
[----:B------:R-:W-:Y:S10]  /*13d0*/  @P0 BRA `(.L_x_20) ;  /* 0xfffffff400540947 */ /* 0x000ff4000383ffff */
[----:B------:R-:W0:Y:S01]  /*13e0*/  LDC.64 R4, c[0x0][0x398] ;  /* 0x0000e600ff047b82 */ /* 0x000e220000000a00 */
[----:B------:R-:W-:Y:S01]  /*13f0*/  DSETP.MAX.AND P0, P1, RZ, R18, PT ;  /* 0x00000012ff00722a */ /* 0x000fe2000390f000 */
[----:B------:R-:W-:Y:S01]  /*1400*/  IMAD.MOV.U32 R3, RZ, RZ, R19 ;  /* 0x000000ffff037224 */ /* 0x000fe200078e0013 */
[----:B------:R-:W-:-:S04]  /*1410*/  MOV R2, RZ ;  /* 0x000000ff00027202 */ /* 0x000fc80000000f00 */
[C---:B------:R-:W-:Y:S02]  /*1420*/  FSEL R7, R2.reuse, R3, P0 ;  /* 0x0000000302077208 */ /* 0x040fe40000000000 */
[----:B------:R-:W-:-:S06]  /*1430*/  SEL R2, R2, R18, P0 ;  /* 0x0000001202027207 */ /* 0x000fcc0000000000 */
[----:B------:R-:W-:-:S05]  /*1440*/  @P1 LOP3.LUT R7, R3, 0x80000, RZ, 0xfc, !PT ;  /* 0x0008000003071812 */ /* 0x000fca00078efcff */
[----:B------:R-:W-:Y:S02]  /*1450*/  IMAD.MOV.U32 R3, RZ, RZ, R7 ;  /* 0x000000ffff037224 */ /* 0x000fe400078e0007 */
[----:B0-----:R-:W-:-:S05]  /*1460*/  IMAD.WIDE R4, R0, 0x8, R4 ;  /* 0x0000000800047825 */ /* 0x001fca00078e0204 */
[----:B------:R-:W-:Y:S01]  /*1470*/  STG.E.64 desc[UR6][R4.64], R2 ;  /* 0x0000000204007986 */ /* 0x000fe2000c101b06 */
[----:B------:R-:W-:Y:S05]  /*1480*/  EXIT ;  /* 0x000000000000794d */ /* 0x000fea0003800000 */
.L_x_21:
        /* <DEDUP_REMOVED lines=15> */
.L_x_26:


//--------------------- .nv.shared._Z8updateW1PdPKdS1_d --------------------------
	.section	.nv.shared._Z8updateW1PdPKdS1_d,"aw",@nobits
	.sectionflags	@""
	.align	16
	.zero		1024


//--------------------- .nv.shared.reserved.0     --------------------------
	.section	.nv.shared.reserved.0,"aw",@nobits
	.weak		__nv_reservedSMEM_offset_0_alias
	.size		__nv_reservedSMEM_offset_0_alias, 0, 64
	.other		__nv_reservedSMEM_offset_0_alias,@"STO_CUDA_RESERVED_SHARED STV_DEFAULT"
__nv_reservedSMEM_offset_0_alias:
	.zero		0
	.zero		64


//--------------------- .nv.shared._Z8updateW2PdPKdS1_d --------------------------
	.section	.nv.shared._Z8updateW2PdPKdS1_d,"aw",@nobits
	.sectionflags	@""
	.align	16
	.zero		1024


//--------------------- .nv.shared._Z16compute_d_hiddenPdPKdS1_S1_ --------------------------
	.section	.nv.shared._Z16compute_d_hiddenPdPKdS1_S1_,"aw",@nobits
	.sectionflags	@""
	.align	16
	.zero		1024


//--------------------- .nv.shared._Z21forward_output_kernelPKdS0_S0_Pd --------------------------
	.section	.nv.shared._Z21forward_output_kernelPKdS0_S0_Pd,"aw",@nobits
	.sectionflags	@""
	.align	16
	.zero		1024


//--------------------- .nv.shared._Z21forward_hidden_kernelPKdS0_S0_Pd --------------------------
	.section	.nv.shared._Z21forward_hidden_kernelPKdS0_S0_Pd,"aw",@nobits
	.sectionflags	@""
	.align	16
	.zero		1024


//--------------------- .nv.constant0._Z8updateW1PdPKdS1_d --------------------------
	.section	.nv.constant0._Z8updateW1PdPKdS1_d,"a",@progbits
	.sectionflags	@""
	.align	4
.nv.constant0._Z8updateW1PdPKdS1_d:
	.zero		928


//--------------------- .nv.constant0._Z8updateW2PdPKdS1_d --------------------------
	.section	.nv.constant0._Z8updateW2PdPKdS1_d,"a",@progbits
	.sectionflags	@""
	.align	4
.nv.constant0._Z8updateW2PdPKdS1_d:
	.zero		928


//--------------------- .nv.constant0._Z16compute_d_hiddenPdPKdS1_S1_ --------------------------
	.section	.nv.constant0._Z16compute_d_hiddenPdPKdS1_S1_,"a",@progbits
	.sectionflags	@""
	.align	4
.nv.constant0._Z16compute_d_hiddenPdPKdS1_S1_:
	.zero		928


//--------------------- .nv.constant0._Z21forward_output_kernelPKdS0_S0_Pd --------------------------
	.section	.nv.constant0._Z21forward_output_kernelPKdS0_S0_Pd,"a",@progbits
	.sectionflags	@""
	.align	4
.nv.constant0._Z21forward_output_kernelPKdS0_S0_Pd:
	.zero		928


//--------------------- .nv.constant0._Z21forward_hidden_kernelPKdS0_S0_Pd --------------------------
	.section	.nv.constant0._Z21forward_hidden_kernelPKdS0_S0_Pd,"a",@progbits
	.sectionflags	@""
	.align	4
.nv.constant0._Z21forward_hidden_kernelPKdS0_S0_Pd:
	.zero		928


//--------------------- SYMBOLS --------------------------

	.type		.nv.reservedSmem.offset0,@object
	.size		.nv.reservedSmem.offset0,0x4
	.type		.nv.reservedSmem.cap,@object
	.size		.nv.reservedSmem.cap,0x4
